//
// Generated by NVIDIA NVVM Compiler
//
// Compiler Build ID: CL-36424714
// Cuda compilation tools, release 13.0, V13.0.88
// Based on NVVM 20.0.0
//

.version 9.0
.target sm_100
.address_size 64

	// .globl	_Z16computeIteration6MatrixS_S_iPf

.visible .entry _Z16computeIteration6MatrixS_S_iPf(
	.param .align 8 .b8 _Z16computeIteration6MatrixS_S_iPf_param_0[16],
	.param .align 8 .b8 _Z16computeIteration6MatrixS_S_iPf_param_1[16],
	.param .align 8 .b8 _Z16computeIteration6MatrixS_S_iPf_param_2[16],
	.param .u32 _Z16computeIteration6MatrixS_S_iPf_param_3,
	.param .u64 .ptr .align 1 _Z16computeIteration6MatrixS_S_iPf_param_4
)
{
	.reg .pred 	%p<21>;
	.reg .b16 	%rs<15>;
	.reg .b32 	%r<53>;
	.reg .b32 	%f<160>;
	.reg .b64 	%rd<199>;

	ld.param.u64 	%rd11, [_Z16computeIteration6MatrixS_S_iPf_param_0+8];
	ld.param.u64 	%rd12, [_Z16computeIteration6MatrixS_S_iPf_param_2+8];
	ld.param.u64 	%rd13, [_Z16computeIteration6MatrixS_S_iPf_param_1+8];
	ld.param.u32 	%r31, [_Z16computeIteration6MatrixS_S_iPf_param_3];
	ld.param.u64 	%rd14, [_Z16computeIteration6MatrixS_S_iPf_param_4];
	cvta.to.global.u64 	%rd1, %rd14;
	cvta.to.global.u64 	%rd2, %rd13;
	cvta.to.global.u64 	%rd3, %rd12;
	mov.u32 	%r32, %ctaid.x;
	mov.u32 	%r33, %ntid.x;
	mov.u32 	%r34, %tid.x;
	mad.lo.s32 	%r46, %r32, %r33, %r34;
	mov.u32 	%r35, %nctaid.x;
	mul.lo.s32 	%r2, %r33, %r35;
	mul.lo.s32 	%r3, %r31, %r31;
	setp.ge.s32 	%p1, %r46, %r3;
	setp.lt.s32 	%p2, %r31, 0;
	or.pred  	%p3, %p1, %p2;
	@%p3 bra 	$L__BB0_23;
	add.s32 	%r4, %r46, -1;
	cvt.u16.u32 	%rs1, %r4;
	cvt.u16.u32 	%rs3, %r2;
	add.s64 	%rd4, %rd2, 64;
	mov.b32 	%r45, 0;
	mov.b16 	%rs13, 0;
	mov.u16 	%rs14, %rs13;
$L__BB0_2:
	mad.lo.s16 	%rs10, %rs13, %rs3, %rs1;
	cvt.u32.u16 	%r37, %rs10;
	and.b32  	%r38, %r37, 7;
	add.s32 	%r7, %r38, -1;
	mad.lo.s16 	%rs12, %rs14, %rs3, %rs1;
	cvt.u32.u16 	%r39, %rs12;
	and.b32  	%r40, %r39, 15;
	add.s32 	%r8, %r40, -1;
	mad.lo.s32 	%r41, %r2, %r45, %r4;
	add.s32 	%r9, %r41, -1;
	add.s32 	%r10, %r46, %r31;
	cvta.to.global.u64 	%rd15, %rd11;
	mul.wide.s32 	%rd16, %r46, 8;
	add.s64 	%rd5, %rd15, %rd16;
	add.s64 	%rd6, %rd2, %rd16;
	add.s64 	%rd7, %rd3, %rd16;
	and.b32  	%r11, %r41, 15;
	and.b32  	%r12, %r39, 7;
	and.b32  	%r13, %r37, 3;
	and.b32  	%r42, %r41, -16;
	neg.s32 	%r14, %r42;
	mov.u32 	%r47, %r46;
$L__BB0_3:
	setp.lt.s32 	%p4, %r46, 2;
	ld.global.u64 	%rd17, [%rd5];
	cvta.to.global.u64 	%rd18, %rd17;
	mul.wide.s32 	%rd19, %r47, 4;
	add.s64 	%rd20, %rd18, %rd19;
	ld.global.f32 	%f159, [%rd20];
	@%p4 bra 	$L__BB0_18;
	setp.lt.u32 	%p5, %r9, 15;
	mov.b32 	%r51, 1;
	@%p5 bra 	$L__BB0_8;
	mov.b32 	%r48, 0;
	mov.u64 	%rd198, %rd4;
	mov.u32 	%r49, %r14;
$L__BB0_6:
	.pragma "nounroll";
	ld.global.u64 	%rd21, [%rd198+-56];
	cvta.to.global.u64 	%rd22, %rd21;
	mul.wide.s32 	%rd23, %r46, 4;
	add.s64 	%rd24, %rd22, %rd23;
	ld.global.f32 	%f17, [%rd24];
	mul.wide.s32 	%rd25, %r47, 4;
	add.s64 	%rd26, %rd22, %rd25;
	ld.global.f32 	%f18, [%rd26];
	mul.f32 	%f19, %f17, %f18;
	sub.f32 	%f20, %f159, %f19;
	ld.global.u64 	%rd27, [%rd198+-48];
	cvta.to.global.u64 	%rd28, %rd27;
	add.s64 	%rd29, %rd28, %rd23;
	ld.global.f32 	%f21, [%rd29];
	add.s64 	%rd30, %rd28, %rd25;
	ld.global.f32 	%f22, [%rd30];
	mul.f32 	%f23, %f21, %f22;
	sub.f32 	%f24, %f20, %f23;
	ld.global.u64 	%rd31, [%rd198+-40];
	cvta.to.global.u64 	%rd32, %rd31;
	add.s64 	%rd33, %rd32, %rd23;
	ld.global.f32 	%f25, [%rd33];
	add.s64 	%rd34, %rd32, %rd25;
	ld.global.f32 	%f26, [%rd34];
	mul.f32 	%f27, %f25, %f26;
	sub.f32 	%f28, %f24, %f27;
	ld.global.u64 	%rd35, [%rd198+-32];
	cvta.to.global.u64 	%rd36, %rd35;
	add.s64 	%rd37, %rd36, %rd23;
	ld.global.f32 	%f29, [%rd37];
	add.s64 	%rd38, %rd36, %rd25;
	ld.global.f32 	%f30, [%rd38];
	mul.f32 	%f31, %f29, %f30;
	sub.f32 	%f32, %f28, %f31;
	ld.global.u64 	%rd39, [%rd198+-24];
	cvta.to.global.u64 	%rd40, %rd39;
	add.s64 	%rd41, %rd40, %rd23;
	ld.global.f32 	%f33, [%rd41];
	add.s64 	%rd42, %rd40, %rd25;
	ld.global.f32 	%f34, [%rd42];
	mul.f32 	%f35, %f33, %f34;
	sub.f32 	%f36, %f32, %f35;
	ld.global.u64 	%rd43, [%rd198+-16];
	cvta.to.global.u64 	%rd44, %rd43;
	add.s64 	%rd45, %rd44, %rd23;
	ld.global.f32 	%f37, [%rd45];
	add.s64 	%rd46, %rd44, %rd25;
	ld.global.f32 	%f38, [%rd46];
	mul.f32 	%f39, %f37, %f38;
	sub.f32 	%f40, %f36, %f39;
	ld.global.u64 	%rd47, [%rd198+-8];
	cvta.to.global.u64 	%rd48, %rd47;
	add.s64 	%rd49, %rd48, %rd23;
	ld.global.f32 	%f41, [%rd49];
	add.s64 	%rd50, %rd48, %rd25;
	ld.global.f32 	%f42, [%rd50];
	mul.f32 	%f43, %f41, %f42;
	sub.f32 	%f44, %f40, %f43;
	ld.global.u64 	%rd51, [%rd198];
	cvta.to.global.u64 	%rd52, %rd51;
	add.s64 	%rd53, %rd52, %rd23;
	ld.global.f32 	%f45, [%rd53];
	add.s64 	%rd54, %rd52, %rd25;
	ld.global.f32 	%f46, [%rd54];
	mul.f32 	%f47, %f45, %f46;
	sub.f32 	%f48, %f44, %f47;
	ld.global.u64 	%rd55, [%rd198+8];
	cvta.to.global.u64 	%rd56, %rd55;
	add.s64 	%rd57, %rd56, %rd23;
	ld.global.f32 	%f49, [%rd57];
	add.s64 	%rd58, %rd56, %rd25;
	ld.global.f32 	%f50, [%rd58];
	mul.f32 	%f51, %f49, %f50;
	sub.f32 	%f52, %f48, %f51;
	ld.global.u64 	%rd59, [%rd198+16];
	cvta.to.global.u64 	%rd60, %rd59;
	add.s64 	%rd61, %rd60, %rd23;
	ld.global.f32 	%f53, [%rd61];
	add.s64 	%rd62, %rd60, %rd25;
	ld.global.f32 	%f54, [%rd62];
	mul.f32 	%f55, %f53, %f54;
	sub.f32 	%f56, %f52, %f55;
	ld.global.u64 	%rd63, [%rd198+24];
	cvta.to.global.u64 	%rd64, %rd63;
	add.s64 	%rd65, %rd64, %rd23;
	ld.global.f32 	%f57, [%rd65];
	add.s64 	%rd66, %rd64, %rd25;
	ld.global.f32 	%f58, [%rd66];
	mul.f32 	%f59, %f57, %f58;
	sub.f32 	%f60, %f56, %f59;
	ld.global.u64 	%rd67, [%rd198+32];
	cvta.to.global.u64 	%rd68, %rd67;
	add.s64 	%rd69, %rd68, %rd23;
	ld.global.f32 	%f61, [%rd69];
	add.s64 	%rd70, %rd68, %rd25;
	ld.global.f32 	%f62, [%rd70];
	mul.f32 	%f63, %f61, %f62;
	sub.f32 	%f64, %f60, %f63;
	ld.global.u64 	%rd71, [%rd198+40];
	cvta.to.global.u64 	%rd72, %rd71;
	add.s64 	%rd73, %rd72, %rd23;
	ld.global.f32 	%f65, [%rd73];
	add.s64 	%rd74, %rd72, %rd25;
	ld.global.f32 	%f66, [%rd74];
	mul.f32 	%f67, %f65, %f66;
	sub.f32 	%f68, %f64, %f67;
	ld.global.u64 	%rd75, [%rd198+48];
	cvta.to.global.u64 	%rd76, %rd75;
	add.s64 	%rd77, %rd76, %rd23;
	ld.global.f32 	%f69, [%rd77];
	add.s64 	%rd78, %rd76, %rd25;
	ld.global.f32 	%f70, [%rd78];
	mul.f32 	%f71, %f69, %f70;
	sub.f32 	%f72, %f68, %f71;
	ld.global.u64 	%rd79, [%rd198+56];
	cvta.to.global.u64 	%rd80, %rd79;
	add.s64 	%rd81, %rd80, %rd23;
	ld.global.f32 	%f73, [%rd81];
	add.s64 	%rd82, %rd80, %rd25;
	ld.global.f32 	%f74, [%rd82];
	mul.f32 	%f75, %f73, %f74;
	sub.f32 	%f76, %f72, %f75;
	ld.global.u64 	%rd83, [%rd198+64];
	cvta.to.global.u64 	%rd84, %rd83;
	add.s64 	%rd85, %rd84, %rd23;
	ld.global.f32 	%f77, [%rd85];
	add.s64 	%rd86, %rd84, %rd25;
	ld.global.f32 	%f78, [%rd86];
	mul.f32 	%f79, %f77, %f78;
	sub.f32 	%f159, %f76, %f79;
	add.s32 	%r49, %r49, 16;
	add.s32 	%r48, %r48, 16;
	add.s64 	%rd198, %rd198, 128;
	setp.ne.s32 	%p6, %r49, 0;
	@%p6 bra 	$L__BB0_6;
	add.s32 	%r51, %r48, 1;
$L__BB0_8:
	setp.eq.s32 	%p7, %r11, 0;
	@%p7 bra 	$L__BB0_18;
	setp.lt.u32 	%p8, %r8, 7;
	@%p8 bra 	$L__BB0_11;
	mul.wide.u32 	%rd87, %r51, 8;
	add.s64 	%rd88, %rd2, %rd87;
	ld.global.u64 	%rd89, [%rd88];
	cvta.to.global.u64 	%rd90, %rd89;
	mul.wide.s32 	%rd91, %r46, 4;
	add.s64 	%rd92, %rd90, %rd91;
	ld.global.f32 	%f81, [%rd92];
	mul.wide.s32 	%rd93, %r47, 4;
	add.s64 	%rd94, %rd90, %rd93;
	ld.global.f32 	%f82, [%rd94];
	mul.f32 	%f83, %f81, %f82;
	sub.f32 	%f84, %f159, %f83;
	ld.global.u64 	%rd95, [%rd88+8];
	cvta.to.global.u64 	%rd96, %rd95;
	add.s64 	%rd97, %rd96, %rd91;
	ld.global.f32 	%f85, [%rd97];
	add.s64 	%rd98, %rd96, %rd93;
	ld.global.f32 	%f86, [%rd98];
	mul.f32 	%f87, %f85, %f86;
	sub.f32 	%f88, %f84, %f87;
	ld.global.u64 	%rd99, [%rd88+16];
	cvta.to.global.u64 	%rd100, %rd99;
	add.s64 	%rd101, %rd100, %rd91;
	ld.global.f32 	%f89, [%rd101];
	add.s64 	%rd102, %rd100, %rd93;
	ld.global.f32 	%f90, [%rd102];
	mul.f32 	%f91, %f89, %f90;
	sub.f32 	%f92, %f88, %f91;
	ld.global.u64 	%rd103, [%rd88+24];
	cvta.to.global.u64 	%rd104, %rd103;
	add.s64 	%rd105, %rd104, %rd91;
	ld.global.f32 	%f93, [%rd105];
	add.s64 	%rd106, %rd104, %rd93;
	ld.global.f32 	%f94, [%rd106];
	mul.f32 	%f95, %f93, %f94;
	sub.f32 	%f96, %f92, %f95;
	ld.global.u64 	%rd107, [%rd88+32];
	cvta.to.global.u64 	%rd108, %rd107;
	add.s64 	%rd109, %rd108, %rd91;
	ld.global.f32 	%f97, [%rd109];
	add.s64 	%rd110, %rd108, %rd93;
	ld.global.f32 	%f98, [%rd110];
	mul.f32 	%f99, %f97, %f98;
	sub.f32 	%f100, %f96, %f99;
	ld.global.u64 	%rd111, [%rd88+40];
	cvta.to.global.u64 	%rd112, %rd111;
	add.s64 	%rd113, %rd112, %rd91;
	ld.global.f32 	%f101, [%rd113];
	add.s64 	%rd114, %rd112, %rd93;
	ld.global.f32 	%f102, [%rd114];
	mul.f32 	%f103, %f101, %f102;
	sub.f32 	%f104, %f100, %f103;
	ld.global.u64 	%rd115, [%rd88+48];
	cvta.to.global.u64 	%rd116, %rd115;
	add.s64 	%rd117, %rd116, %rd91;
	ld.global.f32 	%f105, [%rd117];
	add.s64 	%rd118, %rd116, %rd93;
	ld.global.f32 	%f106, [%rd118];
	mul.f32 	%f107, %f105, %f106;
	sub.f32 	%f108, %f104, %f107;
	ld.global.u64 	%rd119, [%rd88+56];
	cvta.to.global.u64 	%rd120, %rd119;
	add.s64 	%rd121, %rd120, %rd91;
	ld.global.f32 	%f109, [%rd121];
	add.s64 	%rd122, %rd120, %rd93;
	ld.global.f32 	%f110, [%rd122];
	mul.f32 	%f111, %f109, %f110;
	sub.f32 	%f159, %f108, %f111;
	add.s32 	%r51, %r51, 8;
$L__BB0_11:
	setp.eq.s32 	%p9, %r12, 0;
	@%p9 bra 	$L__BB0_18;
	setp.lt.u32 	%p10, %r7, 3;
	@%p10 bra 	$L__BB0_14;
	mul.wide.u32 	%rd123, %r51, 8;
	add.s64 	%rd124, %rd2, %rd123;
	ld.global.u64 	%rd125, [%rd124];
	cvta.to.global.u64 	%rd126, %rd125;
	mul.wide.s32 	%rd127, %r46, 4;
	add.s64 	%rd128, %rd126, %rd127;
	ld.global.f32 	%f113, [%rd128];
	mul.wide.s32 	%rd129, %r47, 4;
	add.s64 	%rd130, %rd126, %rd129;
	ld.global.f32 	%f114, [%rd130];
	mul.f32 	%f115, %f113, %f114;
	sub.f32 	%f116, %f159, %f115;
	ld.global.u64 	%rd131, [%rd124+8];
	cvta.to.global.u64 	%rd132, %rd131;
	add.s64 	%rd133, %rd132, %rd127;
	ld.global.f32 	%f117, [%rd133];
	add.s64 	%rd134, %rd132, %rd129;
	ld.global.f32 	%f118, [%rd134];
	mul.f32 	%f119, %f117, %f118;
	sub.f32 	%f120, %f116, %f119;
	ld.global.u64 	%rd135, [%rd124+16];
	cvta.to.global.u64 	%rd136, %rd135;
	add.s64 	%rd137, %rd136, %rd127;
	ld.global.f32 	%f121, [%rd137];
	add.s64 	%rd138, %rd136, %rd129;
	ld.global.f32 	%f122, [%rd138];
	mul.f32 	%f123, %f121, %f122;
	sub.f32 	%f124, %f120, %f123;
	ld.global.u64 	%rd139, [%rd124+24];
	cvta.to.global.u64 	%rd140, %rd139;
	add.s64 	%rd141, %rd140, %rd127;
	ld.global.f32 	%f125, [%rd141];
	add.s64 	%rd142, %rd140, %rd129;
	ld.global.f32 	%f126, [%rd142];
	mul.f32 	%f127, %f125, %f126;
	sub.f32 	%f159, %f124, %f127;
	add.s32 	%r51, %r51, 4;
$L__BB0_14:
	setp.eq.s32 	%p11, %r13, 0;
	@%p11 bra 	$L__BB0_18;
	setp.eq.s32 	%p12, %r13, 1;
	mul.wide.u32 	%rd143, %r51, 8;
	add.s64 	%rd10, %rd2, %rd143;
	ld.global.u64 	%rd144, [%rd10];
	cvta.to.global.u64 	%rd145, %rd144;
	mul.wide.s32 	%rd146, %r46, 4;
	add.s64 	%rd147, %rd145, %rd146;
	ld.global.f32 	%f128, [%rd147];
	mul.wide.s32 	%rd148, %r47, 4;
	add.s64 	%rd149, %rd145, %rd148;
	ld.global.f32 	%f129, [%rd149];
	mul.f32 	%f130, %f128, %f129;
	sub.f32 	%f159, %f159, %f130;
	@%p12 bra 	$L__BB0_18;
	setp.eq.s32 	%p13, %r13, 2;
	ld.global.u64 	%rd150, [%rd10+8];
	cvta.to.global.u64 	%rd151, %rd150;
	mul.wide.s32 	%rd152, %r46, 4;
	add.s64 	%rd153, %rd151, %rd152;
	ld.global.f32 	%f131, [%rd153];
	mul.wide.s32 	%rd154, %r47, 4;
	add.s64 	%rd155, %rd151, %rd154;
	ld.global.f32 	%f132, [%rd155];
	mul.f32 	%f133, %f131, %f132;
	sub.f32 	%f159, %f159, %f133;
	@%p13 bra 	$L__BB0_18;
	ld.global.u64 	%rd156, [%rd10+16];
	cvta.to.global.u64 	%rd157, %rd156;
	mul.wide.s32 	%rd158, %r46, 4;
	add.s64 	%rd159, %rd157, %rd158;
	ld.global.f32 	%f134, [%rd159];
	mul.wide.s32 	%rd160, %r47, 4;
	add.s64 	%rd161, %rd157, %rd160;
	ld.global.f32 	%f135, [%rd161];
	mul.f32 	%f136, %f134, %f135;
	sub.f32 	%f159, %f159, %f136;
$L__BB0_18:
	setp.eq.s32 	%p14, %r46, %r47;
	@%p14 bra 	$L__BB0_20;
	ld.global.u64 	%rd162, [%rd6];
	cvta.to.global.u64 	%rd163, %rd162;
	mul.wide.s32 	%rd164, %r46, 4;
	add.s64 	%rd165, %rd163, %rd164;
	ld.global.f32 	%f137, [%rd165];
	div.rn.f32 	%f138, %f159, %f137;
	mul.wide.s32 	%rd166, %r47, 4;
	add.s64 	%rd167, %rd163, %rd166;
	st.global.f32 	[%rd167], %f138;
	mul.wide.s32 	%rd168, %r47, 8;
	add.s64 	%rd169, %rd3, %rd168;
	ld.global.u64 	%rd170, [%rd169];
	cvta.to.global.u64 	%rd171, %rd170;
	add.s64 	%rd172, %rd171, %rd164;
	ld.global.f32 	%f139, [%rd172];
	ld.global.u64 	%rd173, [%rd6];
	cvta.to.global.u64 	%rd174, %rd173;
	add.s64 	%rd175, %rd174, %rd166;
	ld.global.f32 	%f140, [%rd175];
	sub.f32 	%f141, %f139, %f140;
	setp.lt.f32 	%p15, %f141, 0f00000000;
	neg.f32 	%f142, %f141;
	selp.f32 	%f143, %f142, %f141, %p15;
	st.global.f32 	[%rd1], %f143;
	ld.global.u64 	%rd176, [%rd6];
	cvta.to.global.u64 	%rd177, %rd176;
	add.s64 	%rd178, %rd177, %rd166;
	ld.global.f32 	%f144, [%rd178];
	ld.global.u64 	%rd179, [%rd169];
	cvta.to.global.u64 	%rd180, %rd179;
	add.s64 	%rd181, %rd180, %rd164;
	st.global.f32 	[%rd181], %f144;
	bra.uni 	$L__BB0_21;
$L__BB0_20:
	sqrt.rn.f32 	%f145, %f159;
	ld.global.u64 	%rd182, [%rd6];
	cvta.to.global.u64 	%rd183, %rd182;
	mul.wide.s32 	%rd184, %r46, 4;
	add.s64 	%rd185, %rd183, %rd184;
	st.global.f32 	[%rd185], %f145;
	ld.global.u64 	%rd186, [%rd7];
	cvta.to.global.u64 	%rd187, %rd186;
	add.s64 	%rd188, %rd187, %rd184;
	ld.global.f32 	%f146, [%rd188];
	ld.global.u64 	%rd189, [%rd6];
	cvta.to.global.u64 	%rd190, %rd189;
	add.s64 	%rd191, %rd190, %rd184;
	ld.global.f32 	%f147, [%rd191];
	sub.f32 	%f148, %f146, %f147;
	setp.lt.f32 	%p16, %f148, 0f00000000;
	neg.f32 	%f149, %f148;
	selp.f32 	%f150, %f149, %f148, %p16;
	st.global.f32 	[%rd1], %f150;
	ld.global.u64 	%rd192, [%rd6];
	cvta.to.global.u64 	%rd193, %rd192;
	add.s64 	%rd194, %rd193, %rd184;
	ld.global.f32 	%f151, [%rd194];
	ld.global.u64 	%rd195, [%rd7];
	cvta.to.global.u64 	%rd196, %rd195;
	add.s64 	%rd197, %rd196, %rd184;
	st.global.f32 	[%rd197], %f151;
$L__BB0_21:
	add.s32 	%r26, %r47, 1;
	setp.lt.s32 	%p17, %r26, %r3;
	setp.lt.s32 	%p18, %r47, %r10;
	and.pred  	%p19, %p17, %p18;
	mov.u32 	%r47, %r26;
	@%p19 bra 	$L__BB0_3;
	add.s32 	%r46, %r46, %r2;
	setp.lt.s32 	%p20, %r46, %r3;
	add.s32 	%r45, %r45, 1;
	add.s16 	%rs14, %rs14, 1;
	add.s16 	%rs13, %rs13, 1;
	@%p20 bra 	$L__BB0_2;
$L__BB0_23:
	ret;

}


// ===== COMPILED SASS (sm_100) =====

	.target	sm_100

	.elftype	@"ET_EXEC"


//--------------------- .note.nv.tkinfo           --------------------------
	.section	.note.nv.tkinfo,"",@"SHT_NOTE"
	.sectionflags	@"SHF_NOTE_NV_TKINFO"
	.tkinfo
        /*0018*/ 	.word	0x00000002
        /*0030*/ 	.string	""
        /*0030*/ 	.string	"ptxas"
        /*0030*/ 	.string	"Cuda compilation tools, release 13.0, V13.0.88"
        /*0030*/ 	.string	"Build cuda_13.0.r13.0/compiler.36424714_0"
        /*0030*/ 	.string	"-arch sm_100 -m 64 "



//--------------------- .note.nv.cuinfo           --------------------------
	.section	.note.nv.cuinfo,"",@"SHT_NOTE"
	.sectionflags	@"SHF_NOTE_NV_CUINFO"
        /*0018*/ 	.short	0x0002
        /*001a*/ 	.short	0x0064
        /*001c*/ 	.short	0x0082
	.zero		2


//--------------------- .nv.info                  --------------------------
	.section	.nv.info,"",@"SHT_CUDA_INFO"
	.align	4


	//----- nvinfo : EIATTR_REGCOUNT
	.align		4
        /*0000*/ 	.byte	0x04, 0x2f
        /*0002*/ 	.short	(.L_1 - .L_0)
	.align		4
.L_0:
        /*0004*/ 	.word	index@(_Z16computeIteration6MatrixS_S_iPf)
        /*0008*/ 	.word	0x00000028


	//----- nvinfo : EIATTR_FRAME_SIZE
	.align		4
.L_1:
        /*000c*/ 	.byte	0x04, 0x11
        /*000e*/ 	.short	(.L_3 - .L_2)
	.align		4
.L_2:
        /*0010*/ 	.word	index@($__internal_1_$__cuda_sm3x_div_rn_noftz_f32_slowpath)
        /*0014*/ 	.word	0x00000000


	//----- nvinfo : EIATTR_FRAME_SIZE
	.align		4
.L_3:
        /*0018*/ 	.byte	0x04, 0x11
        /*001a*/ 	.short	(.L_5 - .L_4)
	.align		4
.L_4:
        /*001c*/ 	.word	index@($__internal_0_$__cuda_sm20_sqrt_rn_f32_slowpath)
        /*0020*/ 	.word	0x00000000


	//----- nvinfo : EIATTR_FRAME_SIZE
	.align		4
.L_5:
        /*0024*/ 	.byte	0x04, 0x11
        /*0026*/ 	.short	(.L_7 - .L_6)
	.align		4
.L_6:
        /*0028*/ 	.word	index@(_Z16computeIteration6MatrixS_S_iPf)
        /*002c*/ 	.word	0x00000000


	//----- nvinfo : EIATTR_MIN_STACK_SIZE
	.align		4
.L_7:
        /*0030*/ 	.byte	0x04, 0x12
        /*0032*/ 	.short	(.L_9 - .L_8)
	.align		4
.L_8:
        /*0034*/ 	.word	index@(_Z16computeIteration6MatrixS_S_iPf)
        /*0038*/ 	.word	0x00000000
.L_9:


//--------------------- .nv.compat                --------------------------
	.section	.nv.compat,"",@"SHT_CUDA_COMPAT_INFO"
	.align	4
        /*0000*/ 	.byte	0x02, 0x09, 0x00, 0x00, 0x02, 0x02, 0x01, 0x00, 0x02, 0x05, 0x05, 0x00, 0x03, 0x07, 0x01, 0x01
        /*0010*/ 	.byte	0x02, 0x03, 0x00, 0x00, 0x02, 0x06, 0x01, 0x00, 0x04, 0x0b, 0x08, 0x00, 0x01, 0x00, 0x00, 0x00
        /*0020*/ 	.byte	0x00, 0x00, 0x00, 0x00


//--------------------- .nv.info._Z16computeIteration6MatrixS_S_iPf --------------------------
	.section	.nv.info._Z16computeIteration6MatrixS_S_iPf,"",@"SHT_CUDA_INFO"
	.sectionflags	@""
	.align	4


	//----- nvinfo : EIATTR_CUDA_API_VERSION
	.align		4
        /*0000*/ 	.byte	0x04, 0x37
        /*0002*/ 	.short	(.L_11 - .L_10)
.L_10:
        /*0004*/ 	.word	0x00000082


	//----- nvinfo : EIATTR_KPARAM_INFO
	.align		4
.L_11:
        /*0008*/ 	.byte	0x04, 0x17
        /*000a*/ 	.short	(.L_13 - .L_12)
.L_12:
        /*000c*/ 	.word	0x00000000
        /*0010*/ 	.short	0x0004
        /*0012*/ 	.short	0x0038
        /*0014*/ 	.byte	0x00, 0xf5, 0x21, 0x00


	//----- nvinfo : EIATTR_KPARAM_INFO
	.align		4
.L_13:
        /*0018*/ 	.byte	0x04, 0x17
        /*001a*/ 	.short	(.L_15 - .L_14)
.L_14:
        /*001c*/ 	.word	0x00000000
        /*0020*/ 	.short	0x0003
        /*0022*/ 	.short	0x0030
        /*0024*/ 	.byte	0x00, 0xf0, 0x11, 0x00


	//----- nvinfo : EIATTR_KPARAM_INFO
	.align		4
.L_15:
        /*0028*/ 	.byte	0x04, 0x17
        /*002a*/ 	.short	(.L_17 - .L_16)
.L_16:
        /*002c*/ 	.word	0x00000000
        /*0030*/ 	.short	0x0002
        /*0032*/ 	.short	0x0020
        /*0034*/ 	.byte	0x00, 0xf0, 0x41, 0x00


	//----- nvinfo : EIATTR_KPARAM_INFO
	.align		4
.L_17:
        /*0038*/ 	.byte	0x04, 0x17
        /*003a*/ 	.short	(.L_19 - .L_18)
.L_18:
        /*003c*/ 	.word	0x00000000
        /*0040*/ 	.short	0x0001
        /*0042*/ 	.short	0x0010
        /*0044*/ 	.byte	0x00, 0xf0, 0x41, 0x00


	//----- nvinfo : EIATTR_KPARAM_INFO
	.align		4
.L_19:
        /*0048*/ 	.byte	0x04, 0x17
        /*004a*/ 	.short	(.L_21 - .L_20)
.L_20:
        /*004c*/ 	.word	0x00000000
        /*0050*/ 	.short	0x0000
        /*0052*/ 	.short	0x0000
        /*0054*/ 	.byte	0x00, 0xf0, 0x41, 0x00


	//----- nvinfo : EIATTR_SPARSE_MMA_MASK
	.align		4
.L_21:
        /*0058*/ 	.byte	0x03, 0x50
        /*005a*/ 	.short	0x0000


	//----- nvinfo : EIATTR_MAXREG_COUNT
	.align		4
        /*005c*/ 	.byte	0x03, 0x1b
        /*005e*/ 	.short	0x00ff


	//----- nvinfo : EIATTR_MERCURY_ISA_VERSION
	.align		4
        /*0060*/ 	.byte	0x03, 0x5f
        /*0062*/ 	.short	0x0101


	//----- nvinfo : EIATTR_VRC_CTA_INIT_COUNT
	.align		4
        /*0064*/ 	.byte	0x02, 0x4a
	.zero		1
	.zero		1


	//----- nvinfo : EIATTR_EXIT_INSTR_OFFSETS
	.align		4
        /*0068*/ 	.byte	0x04, 0x1c
        /*006a*/ 	.short	(.L_23 - .L_22)


	//   ....[0]....
.L_22:
        /*006c*/ 	.word	0x000000b0


	//   ....[1]....
        /*0070*/ 	.word	0x00001710


	//----- nvinfo : EIATTR_CRS_STACK_SIZE
	.align		4
.L_23:
        /*0074*/ 	.byte	0x04, 0x1e
        /*0076*/ 	.short	(.L_25 - .L_24)
.L_24:
        /*0078*/ 	.word	0x00000000


	//----- nvinfo : EIATTR_CBANK_PARAM_SIZE
	.align		4
.L_25:
        /*007c*/ 	.byte	0x03, 0x19
        /*007e*/ 	.short	0x0040


	//----- nvinfo : EIATTR_PARAM_CBANK
	.align		4
        /*0080*/ 	.byte	0x04, 0x0a
        /*0082*/ 	.short	(.L_27 - .L_26)
	.align		4
.L_26:
        /*0084*/ 	.word	index@(.nv.constant0._Z16computeIteration6MatrixS_S_iPf)
        /*0088*/ 	.short	0x0380
        /*008a*/ 	.short	0x0040


	//----- nvinfo : EIATTR_SW_WAR
	.align		4
.L_27:
        /*008c*/ 	.byte	0x04, 0x36
        /*008e*/ 	.short	(.L_29 - .L_28)
.L_28:
        /*0090*/ 	.word	0x00000008
.L_29:


//--------------------- .nv.callgraph             --------------------------
	.section	.nv.callgraph,"",@"SHT_CUDA_CALLGRAPH"
	.align	4
	.sectionentsize	8
	.align		4
        /*0000*/ 	.word	0x00000000
	.align		4
        /*0004*/ 	.word	0xffffffff
	.align		4
        /*0008*/ 	.word	0x00000000
	.align		4
        /*000c*/ 	.word	0xfffffffe
	.align		4
        /*0010*/ 	.word	0x00000000
	.align		4
        /*0014*/ 	.word	0xfffffffd
	.align		4
        /*0018*/ 	.word	0x00000000
	.align		4
        /*001c*/ 	.word	0xfffffffc


//--------------------- .text._Z16computeIteration6MatrixS_S_iPf --------------------------
	.section	.text._Z16computeIteration6MatrixS_S_iPf,"ax",@progbits
	.align	128
        .global         _Z16computeIteration6MatrixS_S_iPf
        .type           _Z16computeIteration6MatrixS_S_iPf,@function
        .size           _Z16computeIteration6MatrixS_S_iPf,(.L_x_35 - _Z16computeIteration6MatrixS_S_iPf)
        .other          _Z16computeIteration6MatrixS_S_iPf,@"STO_CUDA_ENTRY STV_DEFAULT"
_Z16computeIteration6MatrixS_S_iPf:
.text._Z16computeIteration6MatrixS_S_iPf:
[----:B------:R-:W-:Y:S01]  /*0000*/  LDC R1, c[0x0][0x37c] ;  /* 0x0000df00ff017b82 */ /* 0x000fe20000000800 */
[----:B------:R-:W0:Y:S07]  /*0010*/  S2R R3, SR_TID.X ;  /* 0x0000000000037919 */ /* 0x000e2e0000002100 */
[----:B------:R-:W0:Y:S01]  /*0020*/  S2UR UR4, SR_CTAID.X ;  /* 0x00000000000479c3 */ /* 0x000e220000002500 */
[----:B------:R-:W1:Y:S07]  /*0030*/  LDCU UR7, c[0x0][0x3b0] ;  /* 0x00007600ff0777ac */ /* 0x000e6e0008000800 */
[----:B------:R-:W0:Y:S01]  /*0040*/  LDC R0, c[0x0][0x360] ;  /* 0x0000d800ff007b82 */ /* 0x000e220000000800 */
[----:B------:R-:W2:Y:S01]  /*0050*/  LDCU UR5, c[0x0][0x370] ;  /* 0x00006e00ff0577ac */ /* 0x000ea20008000800 */
[----:B-1----:R-:W-:-:S02]  /*0060*/  UIMAD UR6, UR7, UR7, URZ ;  /* 0x00000007070672a4 */ /* 0x002fc4000f8e02ff */
[----:B------:R-:W-:Y:S01]  /*0070*/  ISETP.LE.AND P0, PT, RZ, UR7, PT ;  /* 0x00000007ff007c0c */ /* 0x000fe2000bf03270 */
[C---:B0-----:R-:W-:Y:S02]  /*0080*/  IMAD R3, R0.reuse, UR4, R3 ;  /* 0x0000000400037c24 */ /* 0x041fe4000f8e0203 */
[----:B--2---:R-:W-:-:S03]  /*0090*/  IMAD R0, R0, UR5, RZ ;  /* 0x0000000500007c24 */ /* 0x004fc6000f8e02ff */
[----:B------:R-:W-:-:S13]  /*00a0*/  ISETP.GE.OR P0, PT, R3, UR6, !P0 ;  /* 0x0000000603007c0c */ /* 0x000fda000c706670 */
[----:B------:R-:W-:Y:S05]  /*00b0*/  @P0 EXIT ;  /* 0x000000000000094d */ /* 0x000fea0003800000 */
[----:B------:R-:W0:Y:S01]  /*00c0*/  LDCU.64 UR4, c[0x0][0x398] ;  /* 0x00007300ff0477ac */ /* 0x000e220008000a00 */
[----:B------:R-:W-:Y:S01]  /*00d0*/  HFMA2 R5, -RZ, RZ, 0, 0 ;  /* 0x00000000ff057431 */ /* 0x000fe200000001ff */
[----:B------:R-:W-:Y:S02]  /*00e0*/  PRMT R2, RZ, 0x7610, R2 ;  /* 0x00007610ff027816 */ /* 0x000fe40000000002 */
[----:B------:R-:W-:Y:S01]  /*00f0*/  PRMT R4, RZ, 0x7610, R4 ;  /* 0x00007610ff047816 */ /* 0x000fe20000000004 */
[----:B------:R-:W1:Y:S01]  /*0100*/  LDCU.64 UR8, c[0x0][0x358] ;  /* 0x00006b00ff0877ac */ /* 0x000e620008000a00 */
[----:B------:R-:W-:Y:S01]  /*0110*/  IADD3 R6, PT, PT, R3, -0x1, RZ ;  /* 0xffffffff03067810 */ /* 0x000fe20007ffe0ff */
[----:B0-----:R-:W-:-:S04]  /*0120*/  UIADD3 UR4, UP0, UPT, UR4, 0x40, URZ ;  /* 0x0000004004047890 */ /* 0x001fc8000ff1e0ff */
[----:B------:R-:W-:-:S12]  /*0130*/  UIADD3.X UR5, UPT, UPT, URZ, UR5, URZ, UP0, !UPT ;  /* 0x00000005ff057290 */ /* 0x000fd800087fe4ff */
.L_x_20:
[----:B0-----:R-:W0:Y:S01]  /*0140*/  LDC.64 R14, c[0x0][0x388] ;  /* 0x0000e200ff0e7b82 */ /* 0x001e220000000a00 */
[----:B------:R-:W-:Y:S01]  /*0150*/  PRMT R8, R6, 0x9910, RZ ;  /* 0x0000991006087816 */ /* 0x000fe200000000ff */
[----:B--2---:R-:W2:Y:S01]  /*0160*/  LDCU UR7, c[0x0][0x3b0] ;  /* 0x00007600ff0777ac */ /* 0x004ea20008000800 */
[C---:B------:R-:W-:Y:S01]  /*0170*/  PRMT R9, R0.reuse, 0x9910, RZ ;  /* 0x0000991000097816 */ /* 0x040fe200000000ff */
[----:B------:R-:W-:Y:S01]  /*0180*/  IMAD R7, R0, R5, R6 ;  /* 0x0000000500077224 */ /* 0x000fe200078e0206 */
[----:B------:R-:W-:Y:S01]  /*0190*/  PRMT R11, R2, 0x9910, RZ ;  /* 0x00009910020b7816 */ /* 0x000fe200000000ff */
[----:B------:R-:W-:Y:S01]  /*01a0*/  BSSY.RECONVERGENT B0, `(.L_x_0) ;  /* 0x0000150000007945 */ /* 0x000fe20003800200 */
[----:B------:R-:W-:Y:S01]  /*01b0*/  PRMT R12, R4, 0x9910, RZ ;  /* 0x00009910040c7816 */ /* 0x000fe200000000ff */
[----:B------:R-:W3:Y:S01]  /*01c0*/  LDC.64 R16, c[0x0][0x398] ;  /* 0x0000e600ff107b82 */ /* 0x000ee20000000a00 */
[----:B------:R-:W-:Y:S01]  /*01d0*/  LOP3.LUT R20, R7, 0xfffffff0, RZ, 0xc0, !PT ;  /* 0xfffffff007147812 */ /* 0x000fe200078ec0ff */
[----:B------:R-:W-:-:S02]  /*01e0*/  IMAD R11, R9, R11, R8 ;  /* 0x0000000b090b7224 */ /* 0x000fc400078e0208 */
[----:B------:R-:W-:Y:S01]  /*01f0*/  IMAD R12, R9, R12, R8 ;  /* 0x0000000c090c7224 */ /* 0x000fe200078e0208 */
[----:B------:R-:W-:Y:S02]  /*0200*/  MOV R8, R3 ;  /* 0x0000000300087202 */ /* 0x000fe40000000f00 */
[----:B------:R-:W-:Y:S01]  /*0210*/  LOP3.LUT R13, R11, 0xffff, RZ, 0xc0, !PT ;  /* 0x0000ffff0b0d7812 */ /* 0x000fe200078ec0ff */
[----:B------:R-:W4:Y:S01]  /*0220*/  LDC.64 R18, c[0x0][0x3a8] ;  /* 0x0000ea00ff127b82 */ /* 0x000f220000000a00 */
[----:B------:R-:W-:Y:S02]  /*0230*/  LOP3.LUT R11, R12, 0xffff, RZ, 0xc0, !PT ;  /* 0x0000ffff0c0b7812 */ /* 0x000fe400078ec0ff */
[----:B------:R-:W-:Y:S02]  /*0240*/  LOP3.LUT R26, R13, 0x7, RZ, 0xc0, !PT ;  /* 0x000000070d1a7812 */ /* 0x000fe400078ec0ff */
[----:B------:R-:W-:Y:S02]  /*0250*/  LOP3.LUT R27, R11, 0xf, RZ, 0xc0, !PT ;  /* 0x0000000f0b1b7812 */ /* 0x000fe400078ec0ff */
[----:B------:R-:W-:Y:S01]  /*0260*/  IADD3 R9, PT, PT, R7, -0x1, RZ ;  /* 0xffffffff07097810 */ /* 0x000fe20007ffe0ff */
[C---:B0-----:R-:W-:Y:S01]  /*0270*/  IMAD.WIDE R14, R3.reuse, 0x8, R14 ;  /* 0x00000008030e7825 */ /* 0x041fe200078e020e */
[----:B--2---:R-:W-:-:S02]  /*0280*/  IADD3 R10, PT, PT, R3, UR7, RZ ;  /* 0x00000007030a7c10 */ /* 0x004fc4000fffe0ff */
[----:B------:R-:W-:Y:S02]  /*0290*/  IADD3 R12, PT, PT, -R20, RZ, RZ ;  /* 0x000000ff140c7210 */ /* 0x000fe40007ffe1ff */
[----:B------:R-:W-:Y:S02]  /*02a0*/  LOP3.LUT R13, R13, 0x3, RZ, 0xc0, !PT ;  /* 0x000000030d0d7812 */ /* 0x000fe400078ec0ff */
[----:B------:R-:W-:Y:S01]  /*02b0*/  IADD3 R26, PT, PT, R26, -0x1, RZ ;  /* 0xffffffff1a1a7810 */ /* 0x000fe20007ffe0ff */
[----:B---3--:R-:W-:Y:S01]  /*02c0*/  IMAD.WIDE R16, R3, 0x8, R16 ;  /* 0x0000000803107825 */ /* 0x008fe200078e0210 */
[----:B------:R-:W-:-:S03]  /*02d0*/  IADD3 R27, PT, PT, R27, -0x1, RZ ;  /* 0xffffffff1b1b7810 */ /* 0x000fc60007ffe0ff */
[----:B----4-:R-:W-:-:S07]  /*02e0*/  IMAD.WIDE R18, R3, 0x8, R18 ;  /* 0x0000000803127825 */ /* 0x010fce00078e0212 */
.L_x_19:
[----:B012---:R-:W2:Y:S01]  /*02f0*/  LDG.E.64 R30, desc[UR8][R14.64] ;  /* 0x000000080e1e7981 */ /* 0x007ea2000c1e1b00 */
[----:B------:R-:W-:Y:S01]  /*0300*/  ISETP.GE.AND P0, PT, R3, 0x2, PT ;  /* 0x000000020300780c */ /* 0x000fe20003f06270 */
[----:B--2---:R-:W-:-:S06]  /*0310*/  IMAD.WIDE R30, R8, 0x4, R30 ;  /* 0x00000004081e7825 */ /* 0x004fcc00078e021e */
[----:B------:R0:W5:Y:S01]  /*0320*/  LDG.E R30, desc[UR8][R30.64] ;  /* 0x000000081e1e7981 */ /* 0x000162000c1e1900 */
[----:B------:R-:W-:Y:S01]  /*0330*/  BSSY.RECONVERGENT B1, `(.L_x_1) ;  /* 0x00000e8000017945 */ /* 0x000fe20003800200 */
[----:B------:R-:W-:-:S04]  /*0340*/  MOV R29, R8 ;  /* 0x00000008001d7202 */ /* 0x000fc80000000f00 */
[----:B------:R-:W-:Y:S05]  /*0350*/  @!P0 BRA `(.L_x_2) ;  /* 0x0000000c00948947 */ /* 0x000fea0003800000 */
[----:B------:R-:W-:Y:S01]  /*0360*/  ISETP.GE.U32.AND P0, PT, R9, 0xf, PT ;  /* 0x0000000f0900780c */ /* 0x000fe20003f06070 */
[----:B------:R-:W-:Y:S01]  /*0370*/  BSSY.RECONVERGENT B2, `(.L_x_3) ;  /* 0x0000070000027945 */ /* 0x000fe20003800200 */
[----:B------:R-:W-:-:S11]  /*0380*/  HFMA2 R28, -RZ, RZ, 0, 5.9604644775390625e-08 ;  /* 0x00000001ff1c7431 */ /* 0x000fd600000001ff */
[----:B------:R-:W-:Y:S05]  /*0390*/  @!P0 BRA `(.L_x_4) ;  /* 0x0000000400b48947 */ /* 0x000fea0003800000 */
[----:B------:R-:W-:Y:S01]  /*03a0*/  BSSY.RECONVERGENT B3, `(.L_x_5) ;  /* 0x000006b000037945 */ /* 0x000fe20003800200 */
[----:B------:R-:W-:Y:S02]  /*03b0*/  MOV R28, RZ ;  /* 0x000000ff001c7202 */ /* 0x000fe40000000f00 */
[----:B------:R-:W-:Y:S02]  /*03c0*/  MOV R20, UR4 ;  /* 0x0000000400147c02 */ /* 0x000fe40008000f00 */
[----:B------:R-:W-:Y:S02]  /*03d0*/  MOV R21, UR5 ;  /* 0x0000000500157c02 */ /* 0x000fe40008000f00 */
[----:B------:R-:W-:-:S07]  /*03e0*/  MOV R34, R12 ;  /* 0x0000000c00227202 */ /* 0x000fce0000000f00 */
.L_x_6:
[----:B------:R-:W2:Y:S04]  /*03f0*/  LDG.E.64 R36, desc[UR8][R20.64+-0x38] ;  /* 0xffffc80814247981 */ /* 0x000ea8000c1e1b00 */
[----:B------:R-:W3:Y:S01]  /*0400*/  LDG.E.64 R32, desc[UR8][R20.64+-0x30] ;  /* 0xffffd00814207981 */ /* 0x000ee2000c1e1b00 */
[----:B--2---:R-:W-:-:S04]  /*0410*/  IMAD.WIDE R22, R3, 0x4, R36 ;  /* 0x0000000403167825 */ /* 0x004fc800078e0224 */
[C---:B------:R-:W-:Y:S01]  /*0420*/  IMAD.WIDE R36, R8.reuse, 0x4, R36 ;  /* 0x0000000408247825 */ /* 0x040fe200078e0224 */
[----:B0-----:R-:W2:Y:S03]  /*0430*/  LDG.E R31, desc[UR8][R22.64] ;  /* 0x00000008161f7981 */ /* 0x001ea6000c1e1900 */
[--C-:B---3--:R-:W-:Y:S02]  /*0440*/  IMAD.WIDE R24, R3, 0x4, R32.reuse ;  /* 0x0000000403187825 */ /* 0x108fe400078e0220 */
[----:B------:R-:W2:Y:S02]  /*0450*/  LDG.E R36, desc[UR8][R36.64] ;  /* 0x0000000824247981 */ /* 0x000ea4000c1e1900 */
[----:B------:R-:W-:Y:S02]  /*0460*/  IMAD.WIDE R32, R8, 0x4, R32 ;  /* 0x0000000408207825 */ /* 0x000fe400078e0220 */
[----:B------:R-:W3:Y:S04]  /*0470*/  LDG.E R35, desc[UR8][R24.64] ;  /* 0x0000000818237981 */ /* 0x000ee8000c1e1900 */
[----:B------:R-:W3:Y:S04]  /*0480*/  LDG.E R32, desc[UR8][R32.64] ;  /* 0x0000000820207981 */ /* 0x000ee8000c1e1900 */
[----:B------:R-:W4:Y:S04]  /*0490*/  LDG.E.64 R22, desc[UR8][R20.64+-0x28] ;  /* 0xffffd80814167981 */ /* 0x000f28000c1e1b00 */
[----:B------:R-:W4:Y:S01]  /*04a0*/  LDG.E.64 R24, desc[UR8][R20.64+-0x20] ;  /* 0xffffe00814187981 */ /* 0x000f22000c1e1b00 */
[----:B--2--5:R-:W-:-:S04]  /*04b0*/  FFMA R30, -R31, R36, R30 ;  /* 0x000000241f1e7223 */ /* 0x024fc8000000011e */
[----:B---3--:R-:W-:Y:S02]  /*04c0*/  FFMA R35, -R35, R32, R30 ;  /* 0x0000002023237223 */ /* 0x008fe4000000011e */
[----:B------:R-:W2:Y:S01]  /*04d0*/  LDG.E.64 R32, desc[UR8][R20.64+-0x18] ;  /* 0xffffe80814207981 */ /* 0x000ea2000c1e1b00 */
[----:B----4-:R-:W-:-:S04]  /*04e0*/  IMAD.WIDE R30, R3, 0x4, R22 ;  /* 0x00000004031e7825 */ /* 0x010fc800078e0216 */
[----:B------:R-:W-:Y:S02]  /*04f0*/  IMAD.WIDE R22, R8, 0x4, R22 ;  /* 0x0000000408167825 */ /* 0x000fe400078e0216 */
[----:B------:R-:W3:Y:S04]  /*0500*/  LDG.E R30, desc[UR8][R30.64] ;  /* 0x000000081e1e7981 */ /* 0x000ee8000c1e1900 */
[----:B------:R-:W3:Y:S01]  /*0510*/  LDG.E R22, desc[UR8][R22.64] ;  /* 0x0000000816167981 */ /* 0x000ee2000c1e1900 */
[----:B------:R-:W-:-:S04]  /*0520*/  IMAD.WIDE R36, R3, 0x4, R24 ;  /* 0x0000000403247825 */ /* 0x000fc800078e0218 */
[----:B------:R-:W-:Y:S02]  /*0530*/  IMAD.WIDE R24, R8, 0x4, R24 ;  /* 0x0000000408187825 */ /* 0x000fe400078e0218 */
[----:B------:R-:W4:Y:S04]  /*0540*/  LDG.E R36, desc[UR8][R36.64] ;  /* 0x0000000824247981 */ /* 0x000f28000c1e1900 */
[----:B------:R2:W4:Y:S02]  /*0550*/  LDG.E R31, desc[UR8][R24.64] ;  /* 0x00000008181f7981 */ /* 0x000524000c1e1900 */
[----:B--2---:R-:W-:-:S04]  /*0560*/  IMAD.WIDE R24, R3, 0x4, R32 ;  /* 0x0000000403187825 */ /* 0x004fc800078e0220 */
[----:B------:R-:W-:Y:S02]  /*0570*/  IMAD.WIDE R32, R8, 0x4, R32 ;  /* 0x0000000408207825 */ /* 0x000fe400078e0220 */
[----:B------:R-:W2:Y:S04]  /*0580*/  LDG.E R24, desc[UR8][R24.64] ;  /* 0x0000000818187981 */ /* 0x000ea8000c1e1900 */
[----:B------:R-:W2:Y:S01]  /*0590*/  LDG.E R32, desc[UR8][R32.64] ;  /* 0x0000000820207981 */ /* 0x000ea2000c1e1900 */
[----:B---3--:R-:W-:-:S03]  /*05a0*/  FFMA R35, -R30, R22, R35 ;  /* 0x000000161e237223 */ /* 0x008fc60000000123 */
[----:B------:R-:W3:Y:S01]  /*05b0*/  LDG.E.64 R22, desc[UR8][R20.64+-0x10] ;  /* 0xfffff00814167981 */ /* 0x000ee2000c1e1b00 */
[----:B----4-:R-:W-:-:S03]  /*05c0*/  FFMA R35, -R36, R31, R35 ;  /* 0x0000001f24237223 */ /* 0x010fc60000000123 */
[----:B------:R-:W4:Y:S01]  /*05d0*/  LDG.E.64 R30, desc[UR8][R20.64+-0x8] ;  /* 0xfffff808141e7981 */ /* 0x000f22000c1e1b00 */
[----:B--2---:R-:W-:-:S03]  /*05e0*/  FFMA R35, -R24, R32, R35 ;  /* 0x0000002018237223 */ /* 0x004fc60000000123 */
[----:B------:R-:W2:Y:S01]  /*05f0*/  LDG.E.64 R24, desc[UR8][R20.64] ;  /* 0x0000000814187981 */ /* 0x000ea2000c1e1b00 */
[----:B---3--:R-:W-:-:S04]  /*0600*/  IMAD.WIDE R32, R3, 0x4, R22 ;  /* 0x0000000403207825 */ /* 0x008fc800078e0216 */
[----:B------:R-:W-:Y:S02]  /*0610*/  IMAD.WIDE R22, R8, 0x4, R22 ;  /* 0x0000000408167825 */ /* 0x000fe400078e0216 */
[----:B------:R-:W3:Y:S04]  /*0620*/  LDG.E R32, desc[UR8][R32.64] ;  /* 0x0000000820207981 */ /* 0x000ee8000c1e1900 */
[----:B------:R-:W3:Y:S01]  /*0630*/  LDG.E R22, desc[UR8][R22.64] ;  /* 0x0000000816167981 */ /* 0x000ee2000c1e1900 */
[----:B----4-:R-:W-:-:S04]  /*0640*/  IMAD.WIDE R36, R3, 0x4, R30 ;  /* 0x0000000403247825 */ /* 0x010fc800078e021e */
[----:B------:R-:W-:Y:S02]  /*0650*/  IMAD.WIDE R30, R8, 0x4, R30 ;  /* 0x00000004081e7825 */ /* 0x000fe400078e021e */
[----:B------:R-:W4:Y:S04]  /*0660*/  LDG.E R36, desc[UR8][R36.64] ;  /* 0x0000000824247981 */ /* 0x000f28000c1e1900 */
[----:B------:R2:W4:Y:S02]  /*0670*/  LDG.E R33, desc[UR8][R30.64] ;  /* 0x000000081e217981 */ /* 0x000524000c1e1900 */
[----:B--2---:R-:W-:-:S04]  /*0680*/  IMAD.WIDE R30, R3, 0x4, R24 ;  /* 0x00000004031e7825 */ /* 0x004fc800078e0218 */
[----:B------:R-:W-:Y:S02]  /*0690*/  IMAD.WIDE R24, R8, 0x4, R24 ;  /* 0x0000000408187825 */ /* 0x000fe400078e0218 */
[----:B------:R-:W2:Y:S02]  /*06a0*/  LDG.E R30, desc[UR8][R30.64] ;  /* 0x000000081e1e7981 */ /* 0x000ea4000c1e1900 */
[----:B---3--:R-:W-:Y:S02]  /*06b0*/  FFMA R35, -R32, R22, R35 ;  /* 0x0000001620237223 */ /* 0x008fe40000000123 */
[----:B------:R-:W2:Y:S04]  /*06c0*/  LDG.E R32, desc[UR8][R24.64] ;  /* 0x0000000818207981 */ /* 0x000ea8000c1e1900 */
        /* <DEDUP_REMOVED lines=18> */
[----:B------:R-:W3:Y:S04]  /*07f0*/  LDG.E.64 R22, desc[UR8][R20.64+0x20] ;  /* 0x0000200814167981 */ /* 0x000ee8000c1e1b00 */
[----:B------:R-:W3:Y:S01]  /*0800*/  LDG.E.64 R30, desc[UR8][R20.64+0x28] ;  /* 0x00002808141e7981 */ /* 0x000ee2000c1e1b00 */
[----:B----4-:R-:W-:-:S04]  /*0810*/  FFMA R35, -R36, R33, R35 ;  /* 0x0000002124237223 */ /* 0x010fc80000000123 */
[----:B--2---:R-:W-:Y:S02]  /*0820*/  FFMA R35, -R24, R32, R35 ;  /* 0x0000002018237223 */ /* 0x004fe40000000123 */
[----:B------:R-:W2:Y:S01]  /*0830*/  LDG.E.64 R24, desc[UR8][R20.64+0x30] ;  /* 0x0000300814187981 */ /* 0x000ea2000c1e1b00 */
[----:B---3--:R-:W-:-:S04]  /*0840*/  IMAD.WIDE R32, R3, 0x4, R22 ;  /* 0x0000000403207825 */ /* 0x008fc800078e0216 */
[----:B------:R-:W-:Y:S02]  /*0850*/  IMAD.WIDE R22, R8, 0x4, R22 ;  /* 0x0000000408167825 */ /* 0x000fe400078e0216 */
[----:B------:R-:W3:Y:S04]  /*0860*/  LDG.E R32, desc[UR8][R32.64] ;  /* 0x0000000820207981 */ /* 0x000ee8000c1e1900 */
[----:B------:R-:W3:Y:S01]  /*0870*/  LDG.E R22, desc[UR8][R22.64] ;  /* 0x0000000816167981 */ /* 0x000ee2000c1e1900 */
[----:B------:R-:W-:-:S04]  /*0880*/  IMAD.WIDE R36, R3, 0x4, R30 ;  /* 0x0000000403247825 */ /* 0x000fc800078e021e */
[----:B------:R-:W-:Y:S02]  /*0890*/  IMAD.WIDE R30, R8, 0x4, R30 ;  /* 0x00000004081e7825 */ /* 0x000fe400078e021e */
[----:B------:R-:W4:Y:S04]  /*08a0*/  LDG.E R36, desc[UR8][R36.64] ;  /* 0x0000000824247981 */ /* 0x000f28000c1e1900 */
[----:B------:R-:W4:Y:S01]  /*08b0*/  LDG.E R31, desc[UR8][R30.64] ;  /* 0x000000081e1f7981 */ /* 0x000f22000c1e1900 */
[----:B---3--:R-:W-:Y:S01]  /*08c0*/  FFMA R35, -R32, R22, R35 ;  /* 0x0000001620237223 */ /* 0x008fe20000000123 */
[--C-:B--2---:R-:W-:Y:S02]  /*08d0*/  IMAD.WIDE R22, R3, 0x4, R24.reuse ;  /* 0x0000000403167825 */ /* 0x104fe400078e0218 */
[----:B------:R-:W2:Y:S02]  /*08e0*/  LDG.E.64 R32, desc[UR8][R20.64+0x38] ;  /* 0x0000380814207981 */ /* 0x000ea4000c1e1b00 */
[----:B------:R-:W-:-:S02]  /*08f0*/  IMAD.WIDE R24, R8, 0x4, R24 ;  /* 0x0000000408187825 */ /* 0x000fc400078e0218 */
[----:B------:R-:W3:Y:S04]  /*0900*/  LDG.E R22, desc[UR8][R22.64] ;  /* 0x0000000816167981 */ /* 0x000ee8000c1e1900 */
[----:B------:R-:W3:Y:S01]  /*0910*/  LDG.E R24, desc[UR8][R24.64] ;  /* 0x0000000818187981 */ /* 0x000ee2000c1e1900 */
[----:B----4-:R-:W-:-:S03]  /*0920*/  FFMA R35, -R36, R31, R35 ;  /* 0x0000001f24237223 */ /* 0x010fc60000000123 */
[----:B------:R-:W4:Y:S01]  /*0930*/  LDG.E.64 R36, desc[UR8][R20.64+0x40] ;  /* 0x0000400814247981 */ /* 0x000f22000c1e1b00 */
[----:B------:R-:W-:Y:S01]  /*0940*/  IADD3 R34, PT, PT, R34, 0x10, RZ ;  /* 0x0000001022227810 */ /* 0x000fe20007ffe0ff */
[----:B---3--:R-:W-:Y:S01]  /*0950*/  FFMA R35, -R22, R24, R35 ;  /* 0x0000001816237223 */ /* 0x008fe20000000123 */
[----:B--2---:R-:W-:-:S04]  /*0960*/  IMAD.WIDE R22, R3, 0x4, R32 ;  /* 0x0000000403167825 */ /* 0x004fc800078e0220 */
[C---:B------:R-:W-:Y:S01]  /*0970*/  IMAD.WIDE R32, R8.reuse, 0x4, R32 ;  /* 0x0000000408207825 */ /* 0x040fe200078e0220 */
[----:B------:R-:W2:Y:S03]  /*0980*/  LDG.E R30, desc[UR8][R22.64] ;  /* 0x00000008161e7981 */ /* 0x000ea6000c1e1900 */
[--C-:B----4-:R-:W-:Y:S02]  /*0990*/  IMAD.WIDE R24, R3, 0x4, R36.reuse ;  /* 0x0000000403187825 */ /* 0x110fe400078e0224 */
[----:B------:R-:W2:Y:S02]  /*09a0*/  LDG.E R32, desc[UR8][R32.64] ;  /* 0x0000000820207981 */ /* 0x000ea4000c1e1900 */
[----:B------:R-:W-:Y:S02]  /*09b0*/  IMAD.WIDE R36, R8, 0x4, R36 ;  /* 0x0000000408247825 */ /* 0x000fe400078e0224 */
[----:B------:R-:W3:Y:S04]  /*09c0*/  LDG.E R25, desc[UR8][R24.64] ;  /* 0x0000000818197981 */ /* 0x000ee8000c1e1900 */
[----:B------:R-:W3:Y:S01]  /*09d0*/  LDG.E R36, desc[UR8][R36.64] ;  /* 0x0000000824247981 */ /* 0x000ee2000c1e1900 */
[----:B------:R-:W-:-:S02]  /*09e0*/  ISETP.NE.AND P0, PT, R34, RZ, PT ;  /* 0x000000ff2200720c */ /* 0x000fc40003f05270 */
[----:B------:R-:W-:Y:S02]  /*09f0*/  IADD3 R20, P1, PT, R20, 0x80, RZ ;  /* 0x0000008014147810 */ /* 0x000fe40007f3e0ff */
[----:B------:R-:W-:Y:S02]  /*0a00*/  IADD3 R28, PT, PT, R28, 0x10, RZ ;  /* 0x000000101c1c7810 */ /* 0x000fe40007ffe0ff */
[----:B------:R-:W-:Y:S01]  /*0a10*/  IADD3.X R21, PT, PT, RZ, R21, RZ, P1, !PT ;  /* 0x00000015ff157210 */ /* 0x000fe20000ffe4ff */
[----:B--2---:R-:W-:-:S04]  /*0a20*/  FFMA R30, -R30, R32, R35 ;  /* 0x000000201e1e7223 */ /* 0x004fc80000000123 */
[----:B---3--:R-:W-:Y:S02]  /*0a30*/  FFMA R30, -R25, R36, R30 ;  /* 0x00000024191e7223 */ /* 0x008fe4000000011e */
[----:B------:R-:W-:Y:S05]  /*0a40*/  @P0 BRA `(.L_x_6) ;  /* 0xfffffff800680947 */ /* 0x000fea000383ffff */
[----:B------:R-:W-:Y:S05]  /*0a50*/  BSYNC.RECONVERGENT B3 ;  /* 0x0000000000037941 */ /* 0x000fea0003800200 */
.L_x_5:
[----:B------:R-:W-:-:S07]  /*0a60*/  IADD3 R28, PT, PT, R28, 0x1, RZ ;  /* 0x000000011c1c7810 */ /* 0x000fce0007ffe0ff */
.L_x_4:
[----:B------:R-:W-:Y:S05]  /*0a70*/  BSYNC.RECONVERGENT B2 ;  /* 0x0000000000027941 */ /* 0x000fea0003800200 */
.L_x_3:
[----:B------:R-:W-:-:S13]  /*0a80*/  LOP3.LUT P0, RZ, R7, 0xf, RZ, 0xc0, !PT ;  /* 0x0000000f07ff7812 */ /* 0x000fda000780c0ff */
[----:B------:R-:W-:Y:S05]  /*0a90*/  @!P0 BRA `(.L_x_2) ;  /* 0x0000000400c48947 */ /* 0x000fea0003800000 */
[----:B------:R-:W-:Y:S01]  /*0aa0*/  ISETP.GE.U32.AND P0, PT, R27, 0x7, PT ;  /* 0x000000071b00780c */ /* 0x000fe20003f06070 */
[----:B------:R-:W-:Y:S01]  /*0ab0*/  BSSY.RECONVERGENT B2, `(.L_x_7) ;  /* 0x0000036000027945 */ /* 0x000fe20003800200 */
[----:B------:R-:W-:-:S11]  /*0ac0*/  LOP3.LUT P1, RZ, R11, 0x7, RZ, 0xc0, !PT ;  /* 0x000000070bff7812 */ /* 0x000fd6000782c0ff */
[----:B------:R-:W-:Y:S05]  /*0ad0*/  @!P0 BRA `(.L_x_8) ;  /* 0x0000000000cc8947 */ /* 0x000fea0003800000 */
[----:B------:R-:W1:Y:S02]  /*0ae0*/  LDC.64 R24, c[0x0][0x398] ;  /* 0x0000e600ff187b82 */ /* 0x000e640000000a00 */
[----:B-1----:R-:W-:-:S05]  /*0af0*/  IMAD.WIDE.U32 R24, R28, 0x8, R24 ;  /* 0x000000081c187825 */ /* 0x002fca00078e0018 */
[----:B------:R-:W2:Y:S04]  /*0b00*/  LDG.E.64 R34, desc[UR8][R24.64] ;  /* 0x0000000818227981 */ /* 0x000ea8000c1e1b00 */
[----:B------:R-:W3:Y:S04]  /*0b10*/  LDG.E.64 R22, desc[UR8][R24.64+0x8] ;  /* 0x0000080818167981 */ /* 0x000ee8000c1e1b00 */
[----:B------:R-:W4:Y:S01]  /*0b20*/  LDG.E.64 R20, desc[UR8][R24.64+0x10] ;  /* 0x0000100818147981 */ /* 0x000f22000c1e1b00 */
[----:B--2---:R-:W-:-:S04]  /*0b30*/  IMAD.WIDE R32, R3, 0x4, R34 ;  /* 0x0000000403207825 */ /* 0x004fc800078e0222 */
[C---:B------:R-:W-:Y:S02]  /*0b40*/  IMAD.WIDE R34, R8.reuse, 0x4, R34 ;  /* 0x0000000408227825 */ /* 0x040fe400078e0222 */
[----:B------:R-:W2:Y:S02]  /*0b50*/  LDG.E R33, desc[UR8][R32.64] ;  /* 0x0000000820217981 */ /* 0x000ea4000c1e1900 */
[C-C-:B---3--:R-:W-:Y:S02]  /*0b60*/  IMAD.WIDE R36, R3.reuse, 0x4, R22.reuse ;  /* 0x0000000403247825 */ /* 0x148fe400078e0216 */
[----:B------:R-:W2:Y:S02]  /*0b70*/  LDG.E R34, desc[UR8][R34.64] ;  /* 0x0000000822227981 */ /* 0x000ea4000c1e1900 */
[----:B------:R-:W-:Y:S02]  /*0b80*/  IMAD.WIDE R22, R8, 0x4, R22 ;  /* 0x0000000408167825 */ /* 0x000fe400078e0216 */
[----:B------:R-:W3:Y:S04]  /*0b90*/  LDG.E R32, desc[UR8][R36.64] ;  /* 0x0000000824207981 */ /* 0x000ee8000c1e1900 */
[----:B0-----:R4:W3:Y:S04]  /*0ba0*/  LDG.E R31, desc[UR8][R22.64] ;  /* 0x00000008161f7981 */ /* 0x0018e8000c1e1900 */
[----:B------:R-:W3:Y:S01]  /*0bb0*/  LDG.E.64 R36, desc[UR8][R24.64+0x18] ;  /* 0x0000180818247981 */ /* 0x000ee2000c1e1b00 */
[----:B----4-:R-:W-:-:S04]  /*0bc0*/  IMAD.WIDE R22, R3, 0x4, R20 ;  /* 0x0000000403167825 */ /* 0x010fc800078e0214 */
[----:B------:R-:W-:Y:S02]  /*0bd0*/  IMAD.WIDE R20, R8, 0x4, R20 ;  /* 0x0000000408147825 */ /* 0x000fe400078e0214 */
[----:B------:R-:W4:Y:S04]  /*0be0*/  LDG.E R22, desc[UR8][R22.64] ;  /* 0x0000000816167981 */ /* 0x000f28000c1e1900 */
[----:B------:R-:W4:Y:S01]  /*0bf0*/  LDG.E R21, desc[UR8][R20.64] ;  /* 0x0000000814157981 */ /* 0x000f22000c1e1900 */
[----:B--2--5:R-:W-:Y:S01]  /*0c00*/  FFMA R33, -R33, R34, R30 ;  /* 0x0000002221217223 */ /* 0x024fe2000000011e */
[----:B---3--:R-:W-:-:S04]  /*0c10*/  IMAD.WIDE R34, R3, 0x4, R36 ;  /* 0x0000000403227825 */ /* 0x008fc800078e0224 */
[----:B------:R-:W-:Y:S01]  /*0c20*/  IMAD.WIDE R36, R8, 0x4, R36 ;  /* 0x0000000408247825 */ /* 0x000fe200078e0224 */
[----:B------:R-:W2:Y:S05]  /*0c30*/  LDG.E R20, desc[UR8][R34.64] ;  /* 0x0000000822147981 */ /* 0x000eaa000c1e1900 */
[----:B------:R-:W2:Y:S04]  /*0c40*/  LDG.E R37, desc[UR8][R36.64] ;  /* 0x0000000824257981 */ /* 0x000ea8000c1e1900 */
[----:B------:R-:W3:Y:S01]  /*0c50*/  LDG.E.64 R34, desc[UR8][R24.64+0x20] ;  /* 0x0000200818227981 */ /* 0x000ee2000c1e1b00 */
[----:B------:R-:W-:-:S03]  /*0c60*/  FFMA R33, -R32, R31, R33 ;  /* 0x0000001f20217223 */ /* 0x000fc60000000121 */
[----:B------:R-:W3:Y:S01]  /*0c70*/  LDG.E.64 R30, desc[UR8][R24.64+0x28] ;  /* 0x00002808181e7981 */ /* 0x000ee2000c1e1b00 */
[----:B----4-:R-:W-:-:S03]  /*0c80*/  FFMA R21, -R22, R21, R33 ;  /* 0x0000001516157223 */ /* 0x010fc60000000121 */
[----:B------:R-:W4:Y:S04]  /*0c90*/  LDG.E.64 R22, desc[UR8][R24.64+0x30] ;  /* 0x0000300818167981 */ /* 0x000f28000c1e1b00 */
[----:B------:R0:W4:Y:S01]  /*0ca0*/  LDG.E.64 R32, desc[UR8][R24.64+0x38] ;  /* 0x0000380818207981 */ /* 0x000122000c1e1b00 */
[----:B--2---:R-:W-:Y:S01]  /*0cb0*/  FFMA R37, -R20, R37, R21 ;  /* 0x0000002514257223 */ /* 0x004fe20000000115 */
[----:B---3--:R-:W-:-:S04]  /*0cc0*/  IMAD.WIDE R20, R8, 0x4, R34 ;  /* 0x0000000408147825 */ /* 0x008fc800078e0222 */
[C---:B0-----:R-:W-:Y:S02]  /*0cd0*/  IMAD.WIDE R24, R3.reuse, 0x4, R34 ;  /* 0x0000000403187825 */ /* 0x041fe400078e0222 */
[----:B------:R0:W2:Y:S04]  /*0ce0*/  LDG.E R34, desc[UR8][R20.64] ;  /* 0x0000000814227981 */ /* 0x0000a8000c1e1900 */
[----:B------:R4:W2:Y:S01]  /*0cf0*/  LDG.E R35, desc[UR8][R24.64] ;  /* 0x0000000818237981 */ /* 0x0008a2000c1e1900 */
[----:B0-----:R-:W-:-:S04]  /*0d00*/  IMAD.WIDE R20, R3, 0x4, R30 ;  /* 0x0000000403147825 */ /* 0x001fc800078e021e */
[C---:B------:R-:W-:Y:S01]  /*0d10*/  IMAD.WIDE R30, R8.reuse, 0x4, R30 ;  /* 0x00000004081e7825 */ /* 0x040fe200078e021e */
[----:B------:R0:W3:Y:S03]  /*0d20*/  LDG.E R36, desc[UR8][R20.64] ;  /* 0x0000000814247981 */ /* 0x0000e6000c1e1900 */
[C---:B----4-:R-:W-:Y:S02]  /*0d30*/  IMAD.WIDE R24, R3.reuse, 0x4, R32 ;  /* 0x0000000403187825 */ /* 0x050fe400078e0220 */
[----:B------:R-:W3:Y:S02]  /*0d40*/  LDG.E R31, desc[UR8][R30.64] ;  /* 0x000000081e1f7981 */ /* 0x000ee4000c1e1900 */
[--C-:B0-----:R-:W-:Y:S02]  /*0d50*/  IMAD.WIDE R20, R3, 0x4, R22.reuse ;  /* 0x0000000403147825 */ /* 0x101fe400078e0216 */
[----:B------:R-:W4:Y:S02]  /*0d60*/  LDG.E R25, desc[UR8][R24.64] ;  /* 0x0000000818197981 */ /* 0x000f24000c1e1900 */
[----:B------:R-:W-:-:S02]  /*0d70*/  IMAD.WIDE R22, R8, 0x4, R22 ;  /* 0x0000000408167825 */ /* 0x000fc400078e0216 */
[----:B------:R-:W4:Y:S02]  /*0d80*/  LDG.E R30, desc[UR8][R20.64] ;  /* 0x00000008141e7981 */ /* 0x000f24000c1e1900 */
[----:B------:R-:W-:Y:S02]  /*0d90*/  IMAD.WIDE R32, R8, 0x4, R32 ;  /* 0x0000000408207825 */ /* 0x000fe400078e0220 */
[----:B------:R-:W4:Y:S04]  /*0da0*/  LDG.E R23, desc[UR8][R22.64] ;  /* 0x0000000816177981 */ /* 0x000f28000c1e1900 */
[----:B------:R-:W4:Y:S01]  /*0db0*/  LDG.E R32, desc[UR8][R32.64] ;  /* 0x0000000820207981 */ /* 0x000f22000c1e1900 */
[----:B------:R-:W-:Y:S01]  /*0dc0*/  IADD3 R28, PT, PT, R28, 0x8, RZ ;  /* 0x000000081c1c7810 */ /* 0x000fe20007ffe0ff */
[----:B--2---:R-:W-:-:S04]  /*0dd0*/  FFMA R35, -R35, R34, R37 ;  /* 0x0000002223237223 */ /* 0x004fc80000000125 */
[----:B---3--:R-:W-:-:S04]  /*0de0*/  FFMA R35, -R36, R31, R35 ;  /* 0x0000001f24237223 */ /* 0x008fc80000000123 */
[----:B----4-:R-:W-:-:S04]  /*0df0*/  FFMA R30, -R30, R23, R35 ;  /* 0x000000171e1e7223 */ /* 0x010fc80000000123 */
[----:B------:R-:W-:-:S07]  /*0e00*/  FFMA R30, -R25, R32, R30 ;  /* 0x00000020191e7223 */ /* 0x000fce000000011e */
.L_x_8:
[----:B------:R-:W-:Y:S05]  /*0e10*/  BSYNC.RECONVERGENT B2 ;  /* 0x0000000000027941 */ /* 0x000fea0003800200 */
.L_x_7:
[----:B------:R-:W-:Y:S05]  /*0e20*/  @!P1 BRA `(.L_x_2) ;  /* 0x0000000000e09947 */ /* 0x000fea0003800000 */
[----:B------:R-:W-:Y:S01]  /*0e30*/  ISETP.GE.U32.AND P0, PT, R26, 0x3, PT ;  /* 0x000000031a00780c */ /* 0x000fe20003f06070 */
[----:B------:R-:W-:Y:S01]  /*0e40*/  BSSY.RECONVERGENT B2, `(.L_x_9) ;  /* 0x000001e000027945 */ /* 0x000fe20003800200 */
[----:B------:R-:W-:-:S11]  /*0e50*/  ISETP.NE.AND P1, PT, R13, RZ, PT ;  /* 0x000000ff0d00720c */ /* 0x000fd60003f25270 */
[----:B------:R-:W-:Y:S05]  /*0e60*/  @!P0 BRA `(.L_x_10) ;  /* 0x00000000006c8947 */ /* 0x000fea0003800000 */
[----:B------:R-:W1:Y:S02]  /*0e70*/  LDC.64 R20, c[0x0][0x398] ;  /* 0x0000e600ff147b82 */ /* 0x000e640000000a00 */
[----:B-1----:R-:W-:-:S05]  /*0e80*/  IMAD.WIDE.U32 R20, R28, 0x8, R20 ;  /* 0x000000081c147825 */ /* 0x002fca00078e0014 */
[----:B------:R-:W2:Y:S04]  /*0e90*/  LDG.E.64 R34, desc[UR8][R20.64] ;  /* 0x0000000814227981 */ /* 0x000ea8000c1e1b00 */
[----:B------:R-:W3:Y:S04]  /*0ea0*/  LDG.E.64 R22, desc[UR8][R20.64+0x8] ;  /* 0x0000080814167981 */ /* 0x000ee8000c1e1b00 */
[----:B------:R-:W4:Y:S04]  /*0eb0*/  LDG.E.64 R24, desc[UR8][R20.64+0x10] ;  /* 0x0000100814187981 */ /* 0x000f28000c1e1b00 */
[----:B------:R-:W4:Y:S01]  /*0ec0*/  LDG.E.64 R20, desc[UR8][R20.64+0x18] ;  /* 0x0000180814147981 */ /* 0x000f22000c1e1b00 */
[----:B--2---:R-:W-:-:S04]  /*0ed0*/  IMAD.WIDE R32, R3, 0x4, R34 ;  /* 0x0000000403207825 */ /* 0x004fc800078e0222 */
[C---:B------:R-:W-:Y:S02]  /*0ee0*/  IMAD.WIDE R34, R8.reuse, 0x4, R34 ;  /* 0x0000000408227825 */ /* 0x040fe400078e0222 */
[----:B------:R-:W2:Y:S02]  /*0ef0*/  LDG.E R33, desc[UR8][R32.64] ;  /* 0x0000000820217981 */ /* 0x000ea4000c1e1900 */
[C-C-:B---3--:R-:W-:Y:S02]  /*0f00*/  IMAD.WIDE R36, R3.reuse, 0x4, R22.reuse ;  /* 0x0000000403247825 */ /* 0x148fe400078e0216 */
[----:B------:R-:W2:Y:S02]  /*0f10*/  LDG.E R34, desc[UR8][R34.64] ;  /* 0x0000000822227981 */ /* 0x000ea4000c1e1900 */
[----:B------:R-:W-:Y:S02]  /*0f20*/  IMAD.WIDE R22, R8, 0x4, R22 ;  /* 0x0000000408167825 */ /* 0x000fe400078e0216 */
[----:B0-----:R4:W3:Y:S04]  /*0f30*/  LDG.E R31, desc[UR8][R36.64] ;  /* 0x00000008241f7981 */ /* 0x0018e8000c1e1900 */
[----:B------:R0:W3:Y:S01]  /*0f40*/  LDG.E R32, desc[UR8][R22.64] ;  /* 0x0000000816207981 */ /* 0x0000e2000c1e1900 */
[----:B----4-:R-:W-:-:S04]  /*0f50*/  IMAD.WIDE R36, R3, 0x4, R20 ;  /* 0x0000000403247825 */ /* 0x010fc800078e0214 */
[--C-:B0-----:R-:W-:Y:S01]  /*0f60*/  IMAD.WIDE R22, R3, 0x4, R24.reuse ;  /* 0x0000000403167825 */ /* 0x101fe200078e0218 */
[----:B------:R-:W4:Y:S03]  /*0f70*/  LDG.E R35, desc[UR8][R36.64] ;  /* 0x0000000824237981 */ /* 0x000f26000c1e1900 */
[C---:B------:R-:W-:Y:S02]  /*0f80*/  IMAD.WIDE R24, R8.reuse, 0x4, R24 ;  /* 0x0000000408187825 */ /* 0x040fe400078e0218 */
[----:B------:R-:W4:Y:S02]  /*0f90*/  LDG.E R22, desc[UR8][R22.64] ;  /* 0x0000000816167981 */ /* 0x000f24000c1e1900 */
[----:B------:R-:W-:Y:S02]  /*0fa0*/  IMAD.WIDE R20, R8, 0x4, R20 ;  /* 0x0000000408147825 */ /* 0x000fe400078e0214 */
[----:B------:R-:W4:Y:S04]  /*0fb0*/  LDG.E R25, desc[UR8][R24.64] ;  /* 0x0000000818197981 */ /* 0x000f28000c1e1900 */
[----:B------:R-:W4:Y:S01]  /*0fc0*/  LDG.E R20, desc[UR8][R20.64] ;  /* 0x0000000814147981 */ /* 0x000f22000c1e1900 */
[----:B------:R-:W-:Y:S01]  /*0fd0*/  IADD3 R28, PT, PT, R28, 0x4, RZ ;  /* 0x000000041c1c7810 */ /* 0x000fe20007ffe0ff */
[----:B--2--5:R-:W-:-:S04]  /*0fe0*/  FFMA R34, -R33, R34, R30 ;  /* 0x0000002221227223 */ /* 0x024fc8000000011e */
[----:B---3--:R-:W-:-:S04]  /*0ff0*/  FFMA R31, -R31, R32, R34 ;  /* 0x000000201f1f7223 */ /* 0x008fc80000000122 */
[----:B----4-:R-:W-:-:S04]  /*1000*/  FFMA R31, -R22, R25, R31 ;  /* 0x00000019161f7223 */ /* 0x010fc8000000011f */
[----:B------:R-:W-:-:S07]  /*1010*/  FFMA R30, -R35, R20, R31 ;  /* 0x00000014231e7223 */ /* 0x000fce000000011f */
.L_x_10:
[----:B------:R-:W-:Y:S05]  /*1020*/  BSYNC.RECONVERGENT B2 ;  /* 0x0000000000027941 */ /* 0x000fea0003800200 */
.L_x_9:
[----:B------:R-:W-:Y:S05]  /*1030*/  @!P1 BRA `(.L_x_2) ;  /* 0x00000000005c9947 */ /* 0x000fea0003800000 */
[----:B------:R-:W1:Y:S02]  /*1040*/  LDC.64 R34, c[0x0][0x398] ;  /* 0x0000e600ff227b82 */ /* 0x000e640000000a00 */
[----:B-1----:R-:W-:-:S05]  /*1050*/  IMAD.WIDE.U32 R34, R28, 0x8, R34 ;  /* 0x000000081c227825 */ /* 0x002fca00078e0022 */
[----:B------:R-:W2:Y:S01]  /*1060*/  LDG.E.64 R20, desc[UR8][R34.64] ;  /* 0x0000000822147981 */ /* 0x000ea2000c1e1b00 */
[----:B------:R-:W-:Y:S01]  /*1070*/  ISETP.NE.AND P0, PT, R13, 0x1, PT ;  /* 0x000000010d00780c */ /* 0x000fe20003f05270 */
[----:B--2---:R-:W-:-:S04]  /*1080*/  IMAD.WIDE R22, R3, 0x4, R20 ;  /* 0x0000000403167825 */ /* 0x004fc800078e0214 */
[----:B------:R-:W-:Y:S02]  /*1090*/  IMAD.WIDE R20, R8, 0x4, R20 ;  /* 0x0000000408147825 */ /* 0x000fe400078e0214 */
[----:B------:R-:W2:Y:S04]  /*10a0*/  LDG.E R23, desc[UR8][R22.64] ;  /* 0x0000000816177981 */ /* 0x000ea8000c1e1900 */
[----:B------:R-:W2:Y:S02]  /*10b0*/  LDG.E R20, desc[UR8][R20.64] ;  /* 0x0000000814147981 */ /* 0x000ea4000c1e1900 */
[----:B--2--5:R-:W-:Y:S01]  /*10c0*/  FFMA R30, -R23, R20, R30 ;  /* 0x00000014171e7223 */ /* 0x024fe2000000011e */
[----:B------:R-:W-:Y:S06]  /*10d0*/  @!P0 BRA `(.L_x_2) ;  /* 0x0000000000348947 */ /* 0x000fec0003800000 */
[----:B------:R-:W-:Y:S01]  /*10e0*/  ISETP.NE.AND P0, PT, R13, 0x2, PT ;  /* 0x000000020d00780c */ /* 0x000fe20003f05270 */
[----:B------:R-:W2:-:S12]  /*10f0*/  LDG.E.64 R24, desc[UR8][R34.64+0x8] ;  /* 0x0000080822187981 */ /* 0x000e98000c1e1b00 */
[----:B------:R-:W3:Y:S01]  /*1100*/  @P0 LDG.E.64 R20, desc[UR8][R34.64+0x10] ;  /* 0x0000100822140981 */ /* 0x000ee2000c1e1b00 */
[----:B--2---:R-:W-:-:S04]  /*1110*/  IMAD.WIDE R32, R3, 0x4, R24 ;  /* 0x0000000403207825 */ /* 0x004fc800078e0218 */
[----:B------:R-:W-:Y:S02]  /*1120*/  IMAD.WIDE R24, R8, 0x4, R24 ;  /* 0x0000000408187825 */ /* 0x000fe400078e0218 */
[----:B------:R-:W2:Y:S04]  /*1130*/  LDG.E R33, desc[UR8][R32.64] ;  /* 0x0000000820217981 */ /* 0x000ea8000c1e1900 */
[----:B------:R-:W2:Y:S01]  /*1140*/  LDG.E R24, desc[UR8][R24.64] ;  /* 0x0000000818187981 */ /* 0x000ea2000c1e1900 */
[----:B---3--:R-:W-:-:S04]  /*1150*/  @P0 IMAD.WIDE R22, R3, 0x4, R20 ;  /* 0x0000000403160825 */ /* 0x008fc800078e0214 */
[----:B------:R-:W-:Y:S02]  /*1160*/  @P0 IMAD.WIDE R20, R8, 0x4, R20 ;  /* 0x0000000408140825 */ /* 0x000fe400078e0214 */
[----:B------:R-:W3:Y:S04]  /*1170*/  @P0 LDG.E R23, desc[UR8][R22.64] ;  /* 0x0000000816170981 */ /* 0x000ee8000c1e1900 */
[----:B------:R-:W3:Y:S01]  /*1180*/  @P0 LDG.E R20, desc[UR8][R20.64] ;  /* 0x0000000814140981 */ /* 0x000ee2000c1e1900 */
[----:B--2---:R-:W-:-:S04]  /*1190*/  FFMA R30, -R33, R24, R30 ;  /* 0x00000018211e7223 */ /* 0x004fc8000000011e */
[----:B---3--:R-:W-:-:S07]  /*11a0*/  @P0 FFMA R30, -R23, R20, R30 ;  /* 0x00000014171e0223 */ /* 0x008fce000000011e */
.L_x_2:
[----:B------:R-:W-:Y:S05]  /*11b0*/  BSYNC.RECONVERGENT B1 ;  /* 0x0000000000017941 */ /* 0x000fea0003800200 */
.L_x_1:
[----:B------:R-:W-:Y:S01]  /*11c0*/  ISETP.NE.AND P0, PT, R3, R8, PT ;  /* 0x000000080300720c */ /* 0x000fe20003f05270 */
[----:B------:R-:W-:-:S12]  /*11d0*/  BSSY.RECONVERGENT B1, `(.L_x_11) ;  /* 0x0000048000017945 */ /* 0x000fd80003800200 */
[----:B------:R-:W-:Y:S05]  /*11e0*/  @!P0 BRA `(.L_x_12) ;  /* 0x0000000000948947 */ /* 0x000fea0003800000 */
[----:B------:R-:W2:Y:S02]  /*11f0*/  LDG.E.64 R20, desc[UR8][R16.64] ;  /* 0x0000000810147981 */ /* 0x000ea4000c1e1b00 */
[----:B--2---:R-:W-:-:S06]  /*1200*/  IMAD.WIDE R22, R3, 0x4, R20 ;  /* 0x0000000403167825 */ /* 0x004fcc00078e0214 */
[----:B------:R-:W2:Y:S01]  /*1210*/  LDG.E R22, desc[UR8][R22.64] ;  /* 0x0000000816167981 */ /* 0x000ea2000c1e1900 */
[----:B------:R-:W-:Y:S01]  /*1220*/  BSSY.RECONVERGENT B2, `(.L_x_13) ;  /* 0x000000b000027945 */ /* 0x000fe20003800200 */
[----:B--2---:R-:W1:Y:S08]  /*1230*/  MUFU.RCP R25, R22 ;  /* 0x0000001600197308 */ /* 0x004e700000001000 */
[----:B-----5:R-:W2:Y:S01]  /*1240*/  FCHK P0, R30, R22 ;  /* 0x000000161e007302 */ /* 0x020ea20000000000 */
[----:B-1----:R-:W-:-:S04]  /*1250*/  FFMA R24, -R22, R25, 1 ;  /* 0x3f80000016187423 */ /* 0x002fc80000000119 */
[----:B------:R-:W-:-:S04]  /*1260*/  FFMA R25, R25, R24, R25 ;  /* 0x0000001819197223 */ /* 0x000fc80000000019 */
[----:B0-----:R-:W-:-:S04]  /*1270*/  FFMA R31, R25, R30, RZ ;  /* 0x0000001e191f7223 */ /* 0x001fc800000000ff */
[----:B------:R-:W-:-:S04]  /*1280*/  FFMA R24, -R22, R31, R30 ;  /* 0x0000001f16187223 */ /* 0x000fc8000000011e */
[----:B------:R-:W-:Y:S01]  /*1290*/  FFMA R35, R25, R24, R31 ;  /* 0x0000001819237223 */ /* 0x000fe2000000001f */
[----:B--2---:R-:W-:Y:S06]  /*12a0*/  @!P0 BRA `(.L_x_14) ;  /* 0x0000000000088947 */ /* 0x004fec0003800000 */
[----:B------:R-:W-:-:S07]  /*12b0*/  MOV R25, 0x12d0 ;  /* 0x000012d000197802 */ /* 0x000fce0000000f00 */
[----:B------:R-:W-:Y:S05]  /*12c0*/  CALL.REL.NOINC `($__internal_1_$__cuda_sm3x_div_rn_noftz_f32_slowpath) ;  /* 0x0000000400707944 */ /* 0x000fea0003c00000 */
.L_x_14:
[----:B------:R-:W-:Y:S05]  /*12d0*/  BSYNC.RECONVERGENT B2 ;  /* 0x0000000000027941 */ /* 0x000fea0003800200 */
.L_x_13:
[----:B------:R-:W0:Y:S01]  /*12e0*/  LDC.64 R24, c[0x0][0x3a8] ;  /* 0x0000ea00ff187b82 */ /* 0x000e220000000a00 */
[----:B------:R-:W-:-:S05]  /*12f0*/  IMAD.WIDE R30, R8, 0x4, R20 ;  /* 0x00000004081e7825 */ /* 0x000fca00078e0214 */
[----:B------:R1:W-:Y:S04]  /*1300*/  STG.E desc[UR8][R30.64], R35 ;  /* 0x000000231e007986 */ /* 0x0003e8000c101908 */
[----:B------:R-:W2:Y:S01]  /*1310*/  LDG.E.64 R20, desc[UR8][R16.64] ;  /* 0x0000000810147981 */ /* 0x000ea2000c1e1b00 */
[----:B0-----:R-:W-:-:S05]  /*1320*/  IMAD.WIDE R24, R8, 0x8, R24 ;  /* 0x0000000808187825 */ /* 0x001fca00078e0218 */
[----:B------:R-:W3:Y:S01]  /*1330*/  LDG.E.64 R22, desc[UR8][R24.64] ;  /* 0x0000000818167981 */ /* 0x000ee2000c1e1b00 */
[----:B--2---:R-:W-:-:S06]  /*1340*/  IMAD.WIDE R20, R8, 0x4, R20 ;  /* 0x0000000408147825 */ /* 0x004fcc00078e0214 */
[----:B------:R-:W2:Y:S01]  /*1350*/  LDG.E R21, desc[UR8][R20.64] ;  /* 0x0000000814157981 */ /* 0x000ea2000c1e1900 */
[----:B---3--:R-:W-:-:S06]  /*1360*/  IMAD.WIDE R22, R3, 0x4, R22 ;  /* 0x0000000403167825 */ /* 0x008fcc00078e0216 */
[----:B------:R-:W2:Y:S01]  /*1370*/  LDG.E R22, desc[UR8][R22.64] ;  /* 0x0000000816167981 */ /* 0x000ea2000c1e1900 */
[----:B------:R-:W0:Y:S01]  /*1380*/  LDC.64 R32, c[0x0][0x3b8] ;  /* 0x0000ee00ff207b82 */ /* 0x000e220000000a00 */
[C---:B--2---:R-:W-:Y:S01]  /*1390*/  FADD R28, R22.reuse, -R21 ;  /* 0x80000015161c7221 */ /* 0x044fe20000000000 */
[----:B------:R-:W-:-:S04]  /*13a0*/  FSETP.GEU.AND P0, PT, R22, R21, PT ;  /* 0x000000151600720b */ /* 0x000fc80003f0e000 */
[----:B------:R-:W-:-:S05]  /*13b0*/  FSEL R37, -R28, R28, !P0 ;  /* 0x0000001c1c257208 */ /* 0x000fca0004000100 */
[----:B0-----:R0:W-:Y:S04]  /*13c0*/  STG.E desc[UR8][R32.64], R37 ;  /* 0x0000002520007986 */ /* 0x0011e8000c101908 */
[----:B-1----:R-:W2:Y:S04]  /*13d0*/  LDG.E.64 R30, desc[UR8][R16.64] ;  /* 0x00000008101e7981 */ /* 0x002ea8000c1e1b00 */
[----:B------:R-:W3:Y:S01]  /*13e0*/  LDG.E.64 R24, desc[UR8][R24.64] ;  /* 0x0000000818187981 */ /* 0x000ee2000c1e1b00 */
[----:B--2---:R-:W-:-:S06]  /*13f0*/  IMAD.WIDE R30, R8, 0x4, R30 ;  /* 0x00000004081e7825 */ /* 0x004fcc00078e021e */
[----:B------:R-:W2:Y:S01]  /*1400*/  LDG.E R31, desc[UR8][R30.64] ;  /* 0x000000081e1f7981 */ /* 0x000ea2000c1e1900 */
[----:B---3--:R-:W-:-:S05]  /*1410*/  IMAD.WIDE R22, R3, 0x4, R24 ;  /* 0x0000000403167825 */ /* 0x008fca00078e0218 */
[----:B--2---:R0:W-:Y:S01]  /*1420*/  STG.E desc[UR8][R22.64], R31 ;  /* 0x0000001f16007986 */ /* 0x0041e2000c101908 */
[----:B------:R-:W-:Y:S05]  /*1430*/  BRA `(.L_x_15) ;  /* 0x0000000000847947 */ /* 0x000fea0003800000 */
.L_x_12:
[----:B-----5:R-:W-:Y:S01]  /*1440*/  IADD3 R20, PT, PT, R30, -0xd000000, RZ ;  /* 0xf30000001e147810 */ /* 0x020fe20007ffe0ff */
[----:B------:R1:W2:Y:S01]  /*1450*/  MUFU.RSQ R21, R30 ;  /* 0x0000001e00157308 */ /* 0x0002a20000001400 */
[----:B------:R-:W-:Y:S02]  /*1460*/  BSSY.RECONVERGENT B2, `(.L_x_16) ;  /* 0x000000a000027945 */ /* 0x000fe40003800200 */
[----:B------:R-:W-:-:S13]  /*1470*/  ISETP.GT.U32.AND P0, PT, R20, 0x727fffff, PT ;  /* 0x727fffff1400780c */ /* 0x000fda0003f04070 */
[----:B-1----:R-:W-:Y:S05]  /*1480*/  @!P0 BRA `(.L_x_17) ;  /* 0x00000000000c8947 */ /* 0x002fea0003800000 */
[----:B------:R-:W-:-:S07]  /*1490*/  MOV R25, 0x14b0 ;  /* 0x000014b000197802 */ /* 0x000fce0000000f00 */
[----:B0-2---:R-:W-:Y:S05]  /*14a0*/  CALL.REL.NOINC `($__internal_0_$__cuda_sm20_sqrt_rn_f32_slowpath) ;  /* 0x00000000009c7944 */ /* 0x005fea0003c00000 */
[----:B------:R-:W-:Y:S05]  /*14b0*/  BRA `(.L_x_18) ;  /* 0x0000000000107947 */ /* 0x000fea0003800000 */
.L_x_17:
[C---:B--2---:R-:W-:Y:S01]  /*14c0*/  FMUL.FTZ R23, R21.reuse, R30 ;  /* 0x0000001e15177220 */ /* 0x044fe20000410000 */
[----:B------:R-:W-:-:S03]  /*14d0*/  FMUL.FTZ R20, R21, 0.5 ;  /* 0x3f00000015147820 */ /* 0x000fc60000410000 */
[----:B------:R-:W-:-:S04]  /*14e0*/  FFMA R30, -R23, R23, R30 ;  /* 0x00000017171e7223 */ /* 0x000fc8000000011e */
[----:B------:R-:W-:-:S07]  /*14f0*/  FFMA R23, R30, R20, R23 ;  /* 0x000000141e177223 */ /* 0x000fce0000000017 */
.L_x_18:
[----:B------:R-:W-:Y:S05]  /*1500*/  BSYNC.RECONVERGENT B2 ;  /* 0x0000000000027941 */ /* 0x000fea0003800200 */
.L_x_16:
[----:B------:R-:W2:Y:S02]  /*1510*/  LDG.E.64 R20, desc[UR8][R16.64] ;  /* 0x0000000810147981 */ /* 0x000ea4000c1e1b00 */
[----:B--2---:R-:W-:-:S05]  /*1520*/  IMAD.WIDE R20, R3, 0x4, R20 ;  /* 0x0000000403147825 */ /* 0x004fca00078e0214 */
[----:B------:R1:W-:Y:S04]  /*1530*/  STG.E desc[UR8][R20.64], R23 ;  /* 0x0000001714007986 */ /* 0x0003e8000c101908 */
[----:B0-----:R-:W2:Y:S04]  /*1540*/  LDG.E.64 R30, desc[UR8][R18.64] ;  /* 0x00000008121e7981 */ /* 0x001ea8000c1e1b00 */
[----:B------:R-:W3:Y:S01]  /*1550*/  LDG.E.64 R24, desc[UR8][R16.64] ;  /* 0x0000000810187981 */ /* 0x000ee2000c1e1b00 */
[----:B------:R-:W0:Y:S01]  /*1560*/  LDC.64 R32, c[0x0][0x3b8] ;  /* 0x0000ee00ff207b82 */ /* 0x000e220000000a00 */
[----:B--2---:R-:W-:-:S04]  /*1570*/  IMAD.WIDE R30, R3, 0x4, R30 ;  /* 0x00000004031e7825 */ /* 0x004fc800078e021e */
[----:B---3--:R-:W-:Y:S02]  /*1580*/  IMAD.WIDE R24, R3, 0x4, R24 ;  /* 0x0000000403187825 */ /* 0x008fe400078e0218 */
[----:B------:R-:W2:Y:S04]  /*1590*/  LDG.E R30, desc[UR8][R30.64] ;  /* 0x000000081e1e7981 */ /* 0x000ea8000c1e1900 */
[----:B------:R-:W2:Y:S02]  /*15a0*/  LDG.E R25, desc[UR8][R24.64] ;  /* 0x0000000818197981 */ /* 0x000ea4000c1e1900 */
[C---:B--2---:R-:W-:Y:S01]  /*15b0*/  FADD R22, R30.reuse, -R25 ;  /* 0x800000191e167221 */ /* 0x044fe20000000000 */
[----:B------:R-:W-:-:S04]  /*15c0*/  FSETP.GEU.AND P0, PT, R30, R25, PT ;  /* 0x000000191e00720b */ /* 0x000fc80003f0e000 */
[----:B------:R-:W-:-:S05]  /*15d0*/  FSEL R35, -R22, R22, !P0 ;  /* 0x0000001616237208 */ /* 0x000fca0004000100 */
[----:B0-----:R2:W-:Y:S04]  /*15e0*/  STG.E desc[UR8][R32.64], R35 ;  /* 0x0000002320007986 */ /* 0x0015e8000c101908 */
[----:B-1----:R-:W3:Y:S04]  /*15f0*/  LDG.E.64 R22, desc[UR8][R16.64] ;  /* 0x0000000810167981 */ /* 0x002ee8000c1e1b00 */
[----:B------:R-:W4:Y:S01]  /*1600*/  LDG.E.64 R20, desc[UR8][R18.64] ;  /* 0x0000000812147981 */ /* 0x000f22000c1e1b00 */
[----:B---3--:R-:W-:-:S06]  /*1610*/  IMAD.WIDE R22, R3, 0x4, R22 ;  /* 0x0000000403167825 */ /* 0x008fcc00078e0216 */
[----:B------:R-:W3:Y:S01]  /*1620*/  LDG.E R23, desc[UR8][R22.64] ;  /* 0x0000000816177981 */ /* 0x000ee2000c1e1900 */
[----:B----4-:R-:W-:-:S05]  /*1630*/  IMAD.WIDE R20, R3, 0x4, R20 ;  /* 0x0000000403147825 */ /* 0x010fca00078e0214 */
[----:B---3--:R2:W-:Y:S02]  /*1640*/  STG.E desc[UR8][R20.64], R23 ;  /* 0x0000001714007986 */ /* 0x0085e4000c101908 */
.L_x_15:
[----:B------:R-:W-:Y:S05]  /*1650*/  BSYNC.RECONVERGENT B1 ;  /* 0x0000000000017941 */ /* 0x000fea0003800200 */
.L_x_11:
[----:B------:R-:W-:Y:S02]  /*1660*/  IADD3 R8, PT, PT, R8, 0x1, RZ ;  /* 0x0000000108087810 */ /* 0x000fe40007ffe0ff */
[----:B------:R-:W-:Y:S02]  /*1670*/  ISETP.LT.AND P1, PT, R29, R10, PT ;  /* 0x0000000a1d00720c */ /* 0x000fe40003f21270 */
[----:B------:R-:W-:-:S13]  /*1680*/  ISETP.GE.AND P0, PT, R8, UR6, PT ;  /* 0x0000000608007c0c */ /* 0x000fda000bf06270 */
[----:B------:R-:W-:Y:S05]  /*1690*/  @!P0 BRA P1, `(.L_x_19) ;  /* 0xffffffec00148947 */ /* 0x000fea000083ffff */
[----:B------:R-:W-:Y:S05]  /*16a0*/  BSYNC.RECONVERGENT B0 ;  /* 0x0000000000007941 */ /* 0x000fea0003800200 */
.L_x_0:
[----:B------:R-:W-:Y:S02]  /*16b0*/  IADD3 R3, PT, PT, R0, R3, RZ ;  /* 0x0000000300037210 */ /* 0x000fe40007ffe0ff */
[----:B------:R-:W-:Y:S02]  /*16c0*/  IADD3 R4, PT, PT, R4, 0x1, RZ ;  /* 0x0000000104047810 */ /* 0x000fe40007ffe0ff */
[----:B------:R-:W-:Y:S02]  /*16d0*/  ISETP.GE.AND P0, PT, R3, UR6, PT ;  /* 0x0000000603007c0c */ /* 0x000fe4000bf06270 */
[----:B------:R-:W-:Y:S02]  /*16e0*/  IADD3 R2, PT, PT, R2, 0x1, RZ ;  /* 0x0000000102027810 */ /* 0x000fe40007ffe0ff */
[----:B------:R-:W-:-:S09]  /*16f0*/  IADD3 R5, PT, PT, R5, 0x1, RZ ;  /* 0x0000000105057810 */ /* 0x000fd20007ffe0ff */
[----:B------:R-:W-:Y:S05]  /*1700*/  @!P0 BRA `(.L_x_20) ;  /* 0xffffffe8008c8947 */ /* 0x000fea000383ffff */
[----:B------:R-:W-:Y:S05]  /*1710*/  EXIT ;  /* 0x000000000000794d */ /* 0x000fea0003800000 */
        .weak           $__internal_0_$__cuda_sm20_sqrt_rn_f32_slowpath
        .type           $__internal_0_$__cuda_sm20_sqrt_rn_f32_slowpath,@function
        .size           $__internal_0_$__cuda_sm20_sqrt_rn_f32_slowpath,($__internal_1_$__cuda_sm3x_div_rn_noftz_f32_slowpath - $__internal_0_$__cuda_sm20_sqrt_rn_f32_slowpath)
$__internal_0_$__cuda_sm20_sqrt_rn_f32_slowpath:
[----:B------:R-:W-:-:S13]  /*1720*/  LOP3.LUT P0, RZ, R30, 0x7fffffff, RZ, 0xc0, !PT ;  /* 0x7fffffff1eff7812 */ /* 0x000fda000780c0ff */
[----:B------:R-:W-:Y:S01]  /*1730*/  @!P0 MOV R20, R30 ;  /* 0x0000001e00148202 */ /* 0x000fe20000000f00 */
[----:B------:R-:W-:Y:S06]  /*1740*/  @!P0 BRA `(.L_x_21) ;  /* 0x0000000000408947 */ /* 0x000fec0003800000 */
[----:B------:R-:W-:-:S13]  /*1750*/  FSETP.GEU.FTZ.AND P0, PT, R30, RZ, PT ;  /* 0x000000ff1e00720b */ /* 0x000fda0003f1e000 */
[----:B------:R-:W-:Y:S01]  /*1760*/  @!P0 MOV R20, 0x7fffffff ;  /* 0x7fffffff00148802 */ /* 0x000fe20000000f00 */
[----:B------:R-:W-:Y:S06]  /*1770*/  @!P0 BRA `(.L_x_21) ;  /* 0x0000000000348947 */ /* 0x000fec0003800000 */
[----:B------:R-:W-:-:S13]  /*1780*/  FSETP.GTU.FTZ.AND P0, PT, |R30|, +INF , PT ;  /* 0x7f8000001e00780b */ /* 0x000fda0003f1c200 */
[----:B------:R-:W-:Y:S01]  /*1790*/  @P0 FADD.FTZ R20, R30, 1 ;  /* 0x3f8000001e140421 */ /* 0x000fe20000010000 */
[----:B------:R-:W-:Y:S06]  /*17a0*/  @P0 BRA `(.L_x_21) ;  /* 0x0000000000280947 */ /* 0x000fec0003800000 */
[----:B------:R-:W-:-:S13]  /*17b0*/  FSETP.NEU.FTZ.AND P0, PT, |R30|, +INF , PT ;  /* 0x7f8000001e00780b */ /* 0x000fda0003f1d200 */
[----:B------:R-:W-:-:S04]  /*17c0*/  @P0 FFMA R21, R30, 1.84467440737095516160e+19, RZ ;  /* 0x5f8000001e150823 */ /* 0x000fc800000000ff */
[----:B------:R-:W0:Y:S02]  /*17d0*/  @P0 MUFU.RSQ R20, R21 ;  /* 0x0000001500140308 */ /* 0x000e240000001400 */
[----:B0-----:R-:W-:Y:S01]  /*17e0*/  @P0 FMUL.FTZ R22, R21, R20 ;  /* 0x0000001415160220 */ /* 0x001fe20000410000 */
[----:B------:R-:W-:Y:S01]  /*17f0*/  @P0 FMUL.FTZ R24, R20, 0.5 ;  /* 0x3f00000014180820 */ /* 0x000fe20000410000 */
[----:B------:R-:W-:Y:S02]  /*1800*/  @!P0 MOV R20, R30 ;  /* 0x0000001e00148202 */ /* 0x000fe40000000f00 */
[----:B------:R-:W-:-:S04]  /*1810*/  @P0 FADD.FTZ R23, -R22, -RZ ;  /* 0x800000ff16170221 */ /* 0x000fc80000010100 */
[----:B------:R-:W-:-:S04]  /*1820*/  @P0 FFMA R23, R22, R23, R21 ;  /* 0x0000001716170223 */ /* 0x000fc80000000015 */
[----:B------:R-:W-:-:S04]  /*1830*/  @P0 FFMA R23, R23, R24, R22 ;  /* 0x0000001817170223 */ /* 0x000fc80000000016 */
[----:B------:R-:W-:-:S07]  /*1840*/  @P0 FMUL.FTZ R20, R23, 2.3283064365386962891e-10 ;  /* 0x2f80000017140820 */ /* 0x000fce0000410000 */
.L_x_21:
[----:B------:R-:W-:Y:S01]  /*1850*/  HFMA2 R21, -RZ, RZ, 0, 0 ;  /* 0x00000000ff157431 */ /* 0x000fe200000001ff */
[----:B------:R-:W-:Y:S02]  /*1860*/  MOV R23, R20 ;  /* 0x0000001400177202 */ /* 0x000fe40000000f00 */
[----:B------:R-:W-:-:S04]  /*1870*/  MOV R20, R25 ;  /* 0x0000001900147202 */ /* 0x000fc80000000f00 */
[----:B------:R-:W-:Y:S05]  /*1880*/  RET.REL.NODEC R20 `(_Z16computeIteration6MatrixS_S_iPf) ;  /* 0xffffffe414dc7950 */ /* 0x000fea0003c3ffff */
        .weak           $__internal_1_$__cuda_sm3x_div_rn_noftz_f32_slowpath
        .type           $__internal_1_$__cuda_sm3x_div_rn_noftz_f32_slowpath,@function
        .size           $__internal_1_$__cuda_sm3x_div_rn_noftz_f32_slowpath,(.L_x_35 - $__internal_1_$__cuda_sm3x_div_rn_noftz_f32_slowpath)
$__internal_1_$__cuda_sm3x_div_rn_noftz_f32_slowpath:
[----:B------:R-:W-:Y:S01]  /*1890*/  SHF.R.U32.HI R24, RZ, 0x17, R22 ;  /* 0x00000017ff187819 */ /* 0x000fe20000011616 */
[----:B------:R-:W-:Y:S01]  /*18a0*/  BSSY.RECONVERGENT B3, `(.L_x_22) ;  /* 0x0000063000037945 */ /* 0x000fe20003800200 */
[----:B------:R-:W-:Y:S02]  /*18b0*/  SHF.R.U32.HI R31, RZ, 0x17, R30 ;  /* 0x00000017ff1f7819 */ /* 0x000fe4000001161e */
[----:B------:R-:W-:Y:S02]  /*18c0*/  LOP3.LUT R24, R24, 0xff, RZ, 0xc0, !PT ;  /* 0x000000ff18187812 */ /* 0x000fe400078ec0ff */
[----:B------:R-:W-:Y:S02]  /*18d0*/  LOP3.LUT R31, R31, 0xff, RZ, 0xc0, !PT ;  /* 0x000000ff1f1f7812 */ /* 0x000fe400078ec0ff */
[----:B------:R-:W-:Y:S02]  /*18e0*/  IADD3 R32, PT, PT, R24, -0x1, RZ ;  /* 0xffffffff18207810 */ /* 0x000fe40007ffe0ff */
[----:B------:R-:W-:-:S02]  /*18f0*/  IADD3 R28, PT, PT, R31, -0x1, RZ ;  /* 0xffffffff1f1c7810 */ /* 0x000fc40007ffe0ff */
[----:B------:R-:W-:Y:S02]  /*1900*/  ISETP.GT.U32.AND P0, PT, R32, 0xfd, PT ;  /* 0x000000fd2000780c */ /* 0x000fe40003f04070 */
[----:B------:R-:W-:Y:S02]  /*1910*/  MOV R33, R22 ;  /* 0x0000001600217202 */ /* 0x000fe40000000f00 */
[----:B------:R-:W-:-:S13]  /*1920*/  ISETP.GT.U32.OR P0, PT, R28, 0xfd, P0 ;  /* 0x000000fd1c00780c */ /* 0x000fda0000704470 */
[----:B------:R-:W-:Y:S01]  /*1930*/  @!P0 MOV R23, RZ ;  /* 0x000000ff00178202 */ /* 0x000fe20000000f00 */
[----:B------:R-:W-:Y:S06]  /*1940*/  @!P0 BRA `(.L_x_23) ;  /* 0x00000000005c8947 */ /* 0x000fec0003800000 */
[----:B------:R-:W-:Y:S02]  /*1950*/  FSETP.GTU.FTZ.AND P0, PT, |R30|, +INF , PT ;  /* 0x7f8000001e00780b */ /* 0x000fe40003f1c200 */
[----:B------:R-:W-:-:S04]  /*1960*/  FSETP.GTU.FTZ.AND P1, PT, |R22|, +INF , PT ;  /* 0x7f8000001600780b */ /* 0x000fc80003f3c200 */
[----:B------:R-:W-:-:S13]  /*1970*/  PLOP3.LUT P0, PT, P0, P1, PT, 0xf8, 0x8f ;  /* 0x00000000008f781c */ /* 0x000fda0000703f70 */
[----:B------:R-:W-:Y:S05]  /*1980*/  @P0 BRA `(.L_x_24) ;  /* 0x00000004004c0947 */ /* 0x000fea0003800000 */
[----:B------:R-:W-:-:S13]  /*1990*/  LOP3.LUT P0, RZ, R33, 0x7fffffff, R30, 0xc8, !PT ;  /* 0x7fffffff21ff7812 */ /* 0x000fda000780c81e */
[----:B------:R-:W-:Y:S05]  /*19a0*/  @!P0 BRA `(.L_x_25) ;  /* 0x00000004003c8947 */ /* 0x000fea0003800000 */
[----:B------:R-:W-:Y:S02]  /*19b0*/  FSETP.NEU.FTZ.AND P2, PT, |R30|, +INF , PT ;  /* 0x7f8000001e00780b */ /* 0x000fe40003f5d200 */
[----:B------:R-:W-:Y:S02]  /*19c0*/  FSETP.NEU.FTZ.AND P1, PT, |R22|, +INF , PT ;  /* 0x7f8000001600780b */ /* 0x000fe40003f3d200 */
[----:B------:R-:W-:-:S11]  /*19d0*/  FSETP.NEU.FTZ.AND P0, PT, |R30|, +INF , PT ;  /* 0x7f8000001e00780b */ /* 0x000fd60003f1d200 */
[----:B------:R-:W-:Y:S05]  /*19e0*/  @!P1 BRA !P2, `(.L_x_25) ;  /* 0x00000004002c9947 */ /* 0x000fea0005000000 */
[----:B------:R-:W-:-:S04]  /*19f0*/  LOP3.LUT P2, RZ, R30, 0x7fffffff, RZ, 0xc0, !PT ;  /* 0x7fffffff1eff7812 */ /* 0x000fc8000784c0ff */
[----:B------:R-:W-:-:S13]  /*1a00*/  PLOP3.LUT P1, PT, P1, P2, PT, 0x2f, 0xf2 ;  /* 0x0000000000f2781c */ /* 0x000fda0000f24577 */
[----:B------:R-:W-:Y:S05]  /*1a10*/  @P1 BRA `(.L_x_26) ;  /* 0x0000000400181947 */ /* 0x000fea0003800000 */
[----:B------:R-:W-:-:S04]  /*1a20*/  LOP3.LUT P1, RZ, R33, 0x7fffffff, RZ, 0xc0, !PT ;  /* 0x7fffffff21ff7812 */ /* 0x000fc8000782c0ff */
[----:B------:R-:W-:-:S13]  /*1a30*/  PLOP3.LUT P0, PT, P0, P1, PT, 0x2f, 0xf2 ;  /* 0x0000000000f2781c */ /* 0x000fda0000702577 */
[----:B------:R-:W-:Y:S05]  /*1a40*/  @P0 BRA `(.L_x_27) ;  /* 0x0000000400000947 */ /* 0x000fea0003800000 */
[----:B------:R-:W-:Y:S02]  /*1a50*/  ISETP.GE.AND P0, PT, R28, RZ, PT ;  /* 0x000000ff1c00720c */ /* 0x000fe40003f06270 */
[----:B------:R-:W-:-:S11]  /*1a60*/  ISETP.GE.AND P1, PT, R32, RZ, PT ;  /* 0x000000ff2000720c */ /* 0x000fd60003f26270 */
[----:B------:R-:W-:Y:S01]  /*1a70*/  @P0 MOV R23, RZ ;  /* 0x000000ff00170202 */ /* 0x000fe20000000f00 */
[----:B------:R-:W-:Y:S01]  /*1a80*/  @!P0 FFMA R30, R30, 1.84467440737095516160e+19, RZ ;  /* 0x5f8000001e1e8823 */ /* 0x000fe200000000ff */
[----:B------:R-:W-:Y:S01]  /*1a90*/  @!P0 MOV R23, 0xffffffc0 ;  /* 0xffffffc000178802 */ /* 0x000fe20000000f00 */
[----:B------:R-:W-:-:S03]  /*1aa0*/  @!P1 FFMA R33, R22, 1.84467440737095516160e+19, RZ ;  /* 0x5f80000016219823 */ /* 0x000fc600000000ff */
[----:B------:R-:W-:-:S07]  /*1ab0*/  @!P1 IADD3 R23, PT, PT, R23, 0x40, RZ ;  /* 0x0000004017179810 */ /* 0x000fce0007ffe0ff */
.L_x_23:
[----:B------:R-:W-:Y:S01]  /*1ac0*/  LEA R22, R24, 0xc0800000, 0x17 ;  /* 0xc080000018167811 */ /* 0x000fe200078eb8ff */
[----:B------:R-:W-:Y:S01]  /*1ad0*/  BSSY.RECONVERGENT B4, `(.L_x_28) ;  /* 0x0000036000047945 */ /* 0x000fe20003800200 */
[----:B------:R-:W-:Y:S02]  /*1ae0*/  IADD3 R31, PT, PT, R31, -0x7f, RZ ;  /* 0xffffff811f1f7810 */ /* 0x000fe40007ffe0ff */
[----:B------:R-:W-:-:S03]  /*1af0*/  IADD3 R32, PT, PT, -R22, R33, RZ ;  /* 0x0000002116207210 */ /* 0x000fc60007ffe1ff */
[----:B------:R-:W-:Y:S01]  /*1b00*/  IMAD R22, R31, -0x800000, R30 ;  /* 0xff8000001f167824 */ /* 0x000fe200078e021e */
[----:B------:R-:W0:Y:S01]  /*1b10*/  MUFU.RCP R28, R32 ;  /* 0x00000020001c7308 */ /* 0x000e220000001000 */
[----:B------:R-:W-:-:S04]  /*1b20*/  FADD.FTZ R33, -R32, -RZ ;  /* 0x800000ff20217221 */ /* 0x000fc80000010100 */
[----:B0-----:R-:W-:-:S04]  /*1b30*/  FFMA R35, R28, R33, 1 ;  /* 0x3f8000001c237423 */ /* 0x001fc80000000021 */
[----:B------:R-:W-:-:S04]  /*1b40*/  FFMA R35, R28, R35, R28 ;  /* 0x000000231c237223 */ /* 0x000fc8000000001c */
[----:B------:R-:W-:-:S04]  /*1b50*/  FFMA R28, R22, R35, RZ ;  /* 0x00000023161c7223 */ /* 0x000fc800000000ff */
[----:B------:R-:W-:-:S04]  /*1b60*/  FFMA R30, R33, R28, R22 ;  /* 0x0000001c211e7223 */ /* 0x000fc80000000016 */
[----:B------:R-:W-:Y:S01]  /*1b70*/  FFMA R28, R35, R30, R28 ;  /* 0x0000001e231c7223 */ /* 0x000fe2000000001c */
[----:B------:R-:W-:-:S03]  /*1b80*/  IADD3 R30, PT, PT, R31, 0x7f, -R24 ;  /* 0x0000007f1f1e7810 */ /* 0x000fc60007ffe818 */
[----:B------:R-:W-:Y:S01]  /*1b90*/  FFMA R33, R33, R28, R22 ;  /* 0x0000001c21217223 */ /* 0x000fe20000000016 */
[----:B------:R-:W-:-:S03]  /*1ba0*/  IADD3 R30, PT, PT, R30, R23, RZ ;  /* 0x000000171e1e7210 */ /* 0x000fc60007ffe0ff */
[----:B------:R-:W-:-:S05]  /*1bb0*/  FFMA R22, R35, R33, R28 ;  /* 0x0000002123167223 */ /* 0x000fca000000001c */
[----:B------:R-:W-:-:S04]  /*1bc0*/  SHF.R.U32.HI R24, RZ, 0x17, R22 ;  /* 0x00000017ff187819 */ /* 0x000fc80000011616 */
[----:B------:R-:W-:-:S04]  /*1bd0*/  LOP3.LUT R23, R24, 0xff, RZ, 0xc0, !PT ;  /* 0x000000ff18177812 */ /* 0x000fc800078ec0ff */
[----:B------:R-:W-:-:S04]  /*1be0*/  IADD3 R23, PT, PT, R23, R30, RZ ;  /* 0x0000001e17177210 */ /* 0x000fc80007ffe0ff */
[----:B------:R-:W-:-:S04]  /*1bf0*/  IADD3 R24, PT, PT, R23, -0x1, RZ ;  /* 0xffffffff17187810 */ /* 0x000fc80007ffe0ff */
[----:B------:R-:W-:-:S13]  /*1c00*/  ISETP.GE.U32.AND P0, PT, R24, 0xfe, PT ;  /* 0x000000fe1800780c */ /* 0x000fda0003f06070 */
[----:B------:R-:W-:Y:S05]  /*1c10*/  @!P0 BRA `(.L_x_29) ;  /* 0x0000000000808947 */ /* 0x000fea0003800000 */
[----:B------:R-:W-:-:S13]  /*1c20*/  ISETP.GT.AND P0, PT, R23, 0xfe, PT ;  /* 0x000000fe1700780c */ /* 0x000fda0003f04270 */
[----:B------:R-:W-:Y:S05]  /*1c30*/  @P0 BRA `(.L_x_30) ;  /* 0x00000000006c0947 */ /* 0x000fea0003800000 */
[----:B------:R-:W-:-:S13]  /*1c40*/  ISETP.GE.AND P0, PT, R23, 0x1, PT ;  /* 0x000000011700780c */ /* 0x000fda0003f06270 */
[----:B------:R-:W-:Y:S05]  /*1c50*/  @P0 BRA `(.L_x_31) ;  /* 0x0000000000740947 */ /* 0x000fea0003800000 */
[----:B------:R-:W-:Y:S02]  /*1c60*/  ISETP.GE.AND P0, PT, R23, -0x18, PT ;  /* 0xffffffe81700780c */ /* 0x000fe40003f06270 */
[----:B------:R-:W-:-:S11]  /*1c70*/  LOP3.LUT R22, R22, 0x80000000, RZ, 0xc0, !PT ;  /* 0x8000000016167812 */ /* 0x000fd600078ec0ff */
[----:B------:R-:W-:Y:S05]  /*1c80*/  @!P0 BRA `(.L_x_31) ;  /* 0x0000000000688947 */ /* 0x000fea0003800000 */
[-CC-:B------:R-:W-:Y:S01]  /*1c90*/  FFMA.RZ R24, R35, R33.reuse, R28.reuse ;  /* 0x0000002123187223 */ /* 0x180fe2000000c01c */
[C---:B------:R-:W-:Y:S02]  /*1ca0*/  IADD3 R31, PT, PT, R23.reuse, 0x20, RZ ;  /* 0x00000020171f7810 */ /* 0x040fe40007ffe0ff */
[----:B------:R-:W-:Y:S02]  /*1cb0*/  ISETP.NE.AND P2, PT, R23, RZ, PT ;  /* 0x000000ff1700720c */ /* 0x000fe40003f45270 */
[----:B------:R-:W-:Y:S01]  /*1cc0*/  LOP3.LUT R30, R24, 0x7fffff, RZ, 0xc0, !PT ;  /* 0x007fffff181e7812 */ /* 0x000fe200078ec0ff */
[CCC-:B------:R-:W-:Y:S01]  /*1cd0*/  FFMA.RP R24, R35.reuse, R33.reuse, R28.reuse ;  /* 0x0000002123187223 */ /* 0x1c0fe2000000801c */
[----:B------:R-:W-:Y:S01]  /*1ce0*/  FFMA.RM R33, R35, R33, R28 ;  /* 0x0000002123217223 */ /* 0x000fe2000000401c */
[----:B------:R-:W-:Y:S02]  /*1cf0*/  ISETP.NE.AND P1, PT, R23, RZ, PT ;  /* 0x000000ff1700720c */ /* 0x000fe40003f25270 */
[----:B------:R-:W-:-:S02]  /*1d00*/  LOP3.LUT R30, R30, 0x800000, RZ, 0xfc, !PT ;  /* 0x008000001e1e7812 */ /* 0x000fc400078efcff */
[----:B------:R-:W-:Y:S02]  /*1d10*/  IADD3 R23, PT, PT, -R23, RZ, RZ ;  /* 0x000000ff17177210 */ /* 0x000fe40007ffe1ff */
[----:B------:R-:W-:Y:S02]  /*1d20*/  SHF.L.U32 R31, R30, R31, RZ ;  /* 0x0000001f1e1f7219 */ /* 0x000fe400000006ff */
[----:B------:R-:W-:Y:S02]  /*1d30*/  FSETP.NEU.FTZ.AND P0, PT, R24, R33, PT ;  /* 0x000000211800720b */ /* 0x000fe40003f1d000 */
[----:B------:R-:W-:Y:S02]  /*1d40*/  SEL R23, R23, RZ, P2 ;  /* 0x000000ff17177207 */ /* 0x000fe40001000000 */
[----:B------:R-:W-:Y:S02]  /*1d50*/  ISETP.NE.AND P1, PT, R31, RZ, P1 ;  /* 0x000000ff1f00720c */ /* 0x000fe40000f25270 */
[----:B------:R-:W-:-:S02]  /*1d60*/  SHF.R.U32.HI R23, RZ, R23, R30 ;  /* 0x00000017ff177219 */ /* 0x000fc4000001161e */
[----:B------:R-:W-:Y:S02]  /*1d70*/  PLOP3.LUT P0, PT, P0, P1, PT, 0xf8, 0x8f ;  /* 0x00000000008f781c */ /* 0x000fe40000703f70 */
[----:B------:R-:W-:Y:S02]  /*1d80*/  SHF.R.U32.HI R31, RZ, 0x1, R23 ;  /* 0x00000001ff1f7819 */ /* 0x000fe40000011617 */
[----:B------:R-:W-:-:S04]  /*1d90*/  SEL R24, RZ, 0x1, !P0 ;  /* 0x00000001ff187807 */ /* 0x000fc80004000000 */
[----:B------:R-:W-:-:S04]  /*1da0*/  LOP3.LUT R24, R24, 0x1, R31, 0xf8, !PT ;  /* 0x0000000118187812 */ /* 0x000fc800078ef81f */
[----:B------:R-:W-:-:S04]  /*1db0*/  LOP3.LUT R24, R24, R23, RZ, 0xc0, !PT ;  /* 0x0000001718187212 */ /* 0x000fc800078ec0ff */
[----:B------:R-:W-:-:S04]  /*1dc0*/  IADD3 R31, PT, PT, R31, R24, RZ ;  /* 0x000000181f1f7210 */ /* 0x000fc80007ffe0ff */
[----:B------:R-:W-:Y:S01]  /*1dd0*/  LOP3.LUT R22, R31, R22, RZ, 0xfc, !PT ;  /* 0x000000161f167212 */ /* 0x000fe200078efcff */
[----:B------:R-:W-:Y:S06]  /*1de0*/  BRA `(.L_x_31) ;  /* 0x0000000000107947 */ /* 0x000fec0003800000 */
.L_x_30:
[----:B------:R-:W-:-:S04]  /*1df0*/  LOP3.LUT R22, R22, 0x80000000, RZ, 0xc0, !PT ;  /* 0x8000000016167812 */ /* 0x000fc800078ec0ff */
[----:B------:R-:W-:Y:S01]  /*1e00*/  LOP3.LUT R22, R22, 0x7f800000, RZ, 0xfc, !PT ;  /* 0x7f80000016167812 */ /* 0x000fe200078efcff */
[----:B------:R-:W-:Y:S06]  /*1e10*/  BRA `(.L_x_31) ;  /* 0x0000000000047947 */ /* 0x000fec0003800000 */
.L_x_29:
[----:B------:R-:W-:-:S07]  /*1e20*/  LEA R22, R30, R22, 0x17 ;  /* 0x000000161e167211 */ /* 0x000fce00078eb8ff */
.L_x_31:
[----:B------:R-:W-:Y:S05]  /*1e30*/  BSYNC.RECONVERGENT B4 ;  /* 0x0000000000047941 */ /* 0x000fea0003800200 */
.L_x_28:
[----:B------:R-:W-:Y:S05]  /*1e40*/  BRA `(.L_x_32) ;  /* 0x0000000000207947 */ /* 0x000fea0003800000 */
.L_x_27:
[----:B------:R-:W-:-:S04]  /*1e50*/  LOP3.LUT R22, R33, 0x80000000, R30, 0x48, !PT ;  /* 0x8000000021167812 */ /* 0x000fc800078e481e */
[----:B------:R-:W-:Y:S01]  /*1e60*/  LOP3.LUT R22, R22, 0x7f800000, RZ, 0xfc, !PT ;  /* 0x7f80000016167812 */ /* 0x000fe200078efcff */
[----:B------:R-:W-:Y:S06]  /*1e70*/  BRA `(.L_x_32) ;  /* 0x0000000000147947 */ /* 0x000fec0003800000 */
.L_x_26:
[----:B------:R-:W-:Y:S01]  /*1e80*/  LOP3.LUT R22, R33, 0x80000000, R30, 0x48, !PT ;  /* 0x8000000021167812 */ /* 0x000fe200078e481e */
[----:B------:R-:W-:Y:S06]  /*1e90*/  BRA `(.L_x_32) ;  /* 0x00000000000c7947 */ /* 0x000fec0003800000 */
.L_x_25:
[----:B------:R-:W0:Y:S01]  /*1ea0*/  MUFU.RSQ R22, -QNAN ;  /* 0xffc0000000167908 */ /* 0x000e220000001400 */
[----:B------:R-:W-:Y:S05]  /*1eb0*/  BRA `(.L_x_32) ;  /* 0x0000000000047947 */ /* 0x000fea0003800000 */
.L_x_24:
[----:B------:R-:W-:-:S07]  /*1ec0*/  FADD.FTZ R22, R30, R22 ;  /* 0x000000161e167221 */ /* 0x000fce0000010000 */
.L_x_32:
[----:B------:R-:W-:Y:S05]  /*1ed0*/  BSYNC.RECONVERGENT B3 ;  /* 0x0000000000037941 */ /* 0x000fea0003800200 */
.L_x_22:
[----:B------:R-:W-:Y:S01]  /*1ee0*/  HFMA2 R23, -RZ, RZ, 0, 0 ;  /* 0x00000000ff177431 */ /* 0x000fe200000001ff */
[----:B0-----:R-:W-:Y:S02]  /*1ef0*/  MOV R35, R22 ;  /* 0x0000001600237202 */ /* 0x001fe40000000f00 */
[----:B------:R-:W-:-:S04]  /*1f00*/  MOV R22, R25 ;  /* 0x0000001900167202 */ /* 0x000fc80000000f00 */
[----:B------:R-:W-:Y:S05]  /*1f10*/  RET.REL.NODEC R22 `(_Z16computeIteration6MatrixS_S_iPf) ;  /* 0xffffffe016387950 */ /* 0x000fea0003c3ffff */
.L_x_33:
[----:B------:R-:W-:-:S00]  /*1f20*/  BRA `(.L_x_33) ;  /* 0xfffffffc00fc7947 */ /* 0x000fc0000383ffff */
[----:B------:R-:W-:-:S00]  /*1f30*/  NOP ;  /* 0x0000000000007918 */ /* 0x000fc00000000000 */
        /* <DEDUP_REMOVED lines=12> */
.L_x_35:


//--------------------- .nv.shared.reserved.0     --------------------------
	.section	.nv.shared.reserved.0,"aw",@nobits
	.weak		__nv_reservedSMEM_offset_0_alias
	.size		__nv_reservedSMEM_offset_0_alias, 0, 64
	.other		__nv_reservedSMEM_offset_0_alias,@"STO_CUDA_RESERVED_SHARED STV_DEFAULT"
__nv_reservedSMEM_offset_0_alias:
	.zero		0
	.zero		64


//--------------------- .nv.constant0._Z16computeIteration6MatrixS_S_iPf --------------------------
	.section	.nv.constant0._Z16computeIteration6MatrixS_S_iPf,"a",@progbits
	.sectionflags	@""
	.align	4
.nv.constant0._Z16computeIteration6MatrixS_S_iPf:
	.zero		960


//--------------------- SYMBOLS --------------------------

	.type		.nv.reservedSmem.offset0,@object
	.size		.nv.reservedSmem.offset0,0x4
